//
// Generated by NVIDIA NVVM Compiler
//
// Compiler Build ID: CL-36424714
// Cuda compilation tools, release 13.0, V13.0.88
// Based on NVVM 20.0.0
//

.version 9.0
.target sm_100
.address_size 64

	// .globl	_Z6updatePfS_S_S_S_S_fffiPKf
.extern .func  (.param .b32 func_retval0) vprintf
(
	.param .b64 vprintf_param_0,
	.param .b64 vprintf_param_1
)
;
.global .align 1 .b8 $str[56] = {77, 97, 120, 32, 99, 101, 108, 108, 32, 115, 105, 122, 101, 32, 114, 101, 97, 99, 104, 101, 100, 32, 105, 110, 32, 99, 101, 108, 108, 32, 37, 100, 32, 119, 104, 101, 110, 32, 97, 100, 100, 105, 110, 103, 32, 111, 98, 106, 101, 99, 116, 32, 37, 100, 10};

.visible .entry _Z6updatePfS_S_S_S_S_fffiPKf(
	.param .u64 .ptr .align 1 _Z6updatePfS_S_S_S_S_fffiPKf_param_0,
	.param .u64 .ptr .align 1 _Z6updatePfS_S_S_S_S_fffiPKf_param_1,
	.param .u64 .ptr .align 1 _Z6updatePfS_S_S_S_S_fffiPKf_param_2,
	.param .u64 .ptr .align 1 _Z6updatePfS_S_S_S_S_fffiPKf_param_3,
	.param .u64 .ptr .align 1 _Z6updatePfS_S_S_S_S_fffiPKf_param_4,
	.param .u64 .ptr .align 1 _Z6updatePfS_S_S_S_S_fffiPKf_param_5,
	.param .f32 _Z6updatePfS_S_S_S_S_fffiPKf_param_6,
	.param .f32 _Z6updatePfS_S_S_S_S_fffiPKf_param_7,
	.param .f32 _Z6updatePfS_S_S_S_S_fffiPKf_param_8,
	.param .u32 _Z6updatePfS_S_S_S_S_fffiPKf_param_9,
	.param .u64 .ptr .align 1 _Z6updatePfS_S_S_S_S_fffiPKf_param_10
)
{
	.reg .pred 	%p<6>;
	.reg .b32 	%r<7>;
	.reg .b32 	%f<31>;
	.reg .b64 	%rd<27>;
	.reg .b64 	%fd<16>;

	ld.param.u64 	%rd4, [_Z6updatePfS_S_S_S_S_fffiPKf_param_1];
	ld.param.u64 	%rd6, [_Z6updatePfS_S_S_S_S_fffiPKf_param_3];
	ld.param.u64 	%rd7, [_Z6updatePfS_S_S_S_S_fffiPKf_param_4];
	ld.param.f32 	%f4, [_Z6updatePfS_S_S_S_S_fffiPKf_param_6];
	ld.param.f32 	%f5, [_Z6updatePfS_S_S_S_S_fffiPKf_param_7];
	ld.param.f32 	%f6, [_Z6updatePfS_S_S_S_S_fffiPKf_param_8];
	ld.param.u32 	%r2, [_Z6updatePfS_S_S_S_S_fffiPKf_param_9];
	mov.u32 	%r3, %ntid.x;
	mov.u32 	%r4, %ctaid.x;
	mov.u32 	%r5, %tid.x;
	mad.lo.s32 	%r1, %r3, %r4, %r5;
	setp.ge.s32 	%p1, %r1, %r2;
	@%p1 bra 	$L__BB0_9;
	ld.param.u64 	%rd26, [_Z6updatePfS_S_S_S_S_fffiPKf_param_10];
	ld.param.u64 	%rd25, [_Z6updatePfS_S_S_S_S_fffiPKf_param_5];
	ld.param.u64 	%rd24, [_Z6updatePfS_S_S_S_S_fffiPKf_param_2];
	ld.param.u64 	%rd23, [_Z6updatePfS_S_S_S_S_fffiPKf_param_0];
	cvta.to.global.u64 	%rd10, %rd23;
	cvta.to.global.u64 	%rd11, %rd4;
	cvta.to.global.u64 	%rd12, %rd7;
	cvta.to.global.u64 	%rd13, %rd25;
	cvta.to.global.u64 	%rd14, %rd24;
	cvta.to.global.u64 	%rd15, %rd6;
	cvta.to.global.u64 	%rd16, %rd26;
	mul.wide.s32 	%rd17, %r1, 4;
	add.s64 	%rd18, %rd12, %rd17;
	ld.global.f32 	%f7, [%rd18];
	add.f32 	%f8, %f4, %f7;
	st.global.f32 	[%rd18], %f8;
	add.s64 	%rd19, %rd13, %rd17;
	ld.global.f32 	%f9, [%rd19];
	add.f32 	%f10, %f5, %f9;
	st.global.f32 	[%rd19], %f10;
	add.s64 	%rd1, %rd10, %rd17;
	ld.global.f32 	%f11, [%rd1];
	add.s64 	%rd2, %rd11, %rd17;
	ld.global.f32 	%f12, [%rd2];
	add.s64 	%rd20, %rd14, %rd17;
	ld.global.f32 	%f13, [%rd20];
	sub.f32 	%f14, %f11, %f13;
	cvt.f64.f32 	%fd1, %f14;
	add.s64 	%rd21, %rd15, %rd17;
	ld.global.f32 	%f15, [%rd21];
	sub.f32 	%f16, %f12, %f15;
	cvt.f64.f32 	%fd2, %f16;
	cvt.f64.f32 	%fd3, %f11;
	add.f64 	%fd4, %fd3, %fd1;
	ld.global.f32 	%f17, [%rd18];
	cvt.f64.f32 	%fd5, %f17;
	mul.f64 	%fd6, %fd1, 0d4044000000000000;
	sub.f64 	%fd7, %fd5, %fd6;
	mul.f32 	%f18, %f6, %f6;
	cvt.f64.f32 	%fd8, %f18;
	fma.rn.f64 	%fd9, %fd7, %fd8, %fd4;
	cvt.f64.f32 	%fd10, %f12;
	add.f64 	%fd11, %fd10, %fd2;
	cvt.f64.f32 	%fd12, %f10;
	mul.f64 	%fd13, %fd2, 0d4044000000000000;
	sub.f64 	%fd14, %fd12, %fd13;
	fma.rn.f64 	%fd15, %fd14, %fd8, %fd11;
	st.global.f32 	[%rd20], %f11;
	st.global.f32 	[%rd21], %f12;
	cvt.rn.f32.f64 	%f19, %fd9;
	st.global.f32 	[%rd1], %f19;
	cvt.rn.f32.f64 	%f20, %fd15;
	st.global.f32 	[%rd2], %f20;
	mov.b32 	%r6, 0;
	st.global.u32 	[%rd18], %r6;
	st.global.u32 	[%rd19], %r6;
	ld.global.f32 	%f1, [%rd1];
	ld.global.f32 	%f2, [%rd2];
	add.s64 	%rd22, %rd16, %rd17;
	ld.global.f32 	%f3, [%rd22];
	sub.f32 	%f21, %f1, %f3;
	setp.geu.f32 	%p2, %f21, 0fBF800000;
	@%p2 bra 	$L__BB0_3;
	add.f32 	%f25, %f3, 0fBF800000;
	st.global.f32 	[%rd1], %f25;
	bra.uni 	$L__BB0_5;
$L__BB0_3:
	add.f32 	%f22, %f1, %f3;
	setp.leu.f32 	%p3, %f22, 0f3F800000;
	@%p3 bra 	$L__BB0_5;
	mov.f32 	%f23, 0f3F800000;
	sub.f32 	%f24, %f23, %f3;
	st.global.f32 	[%rd1], %f24;
$L__BB0_5:
	sub.f32 	%f26, %f2, %f3;
	setp.geu.f32 	%p4, %f26, 0fBF800000;
	@%p4 bra 	$L__BB0_7;
	add.f32 	%f30, %f3, 0fBF800000;
	st.global.f32 	[%rd2], %f30;
	bra.uni 	$L__BB0_9;
$L__BB0_7:
	add.f32 	%f27, %f2, %f3;
	setp.leu.f32 	%p5, %f27, 0f3F800000;
	@%p5 bra 	$L__BB0_9;
	mov.f32 	%f28, 0f3F800000;
	sub.f32 	%f29, %f28, %f3;
	st.global.f32 	[%rd2], %f29;
$L__BB0_9:
	ret;

}
	// .globl	_Z12solveContactPfS_S_S_S_i
.visible .entry _Z12solveContactPfS_S_S_S_i(
	.param .u64 .ptr .align 1 _Z12solveContactPfS_S_S_S_i_param_0,
	.param .u64 .ptr .align 1 _Z12solveContactPfS_S_S_S_i_param_1,
	.param .u64 .ptr .align 1 _Z12solveContactPfS_S_S_S_i_param_2,
	.param .u64 .ptr .align 1 _Z12solveContactPfS_S_S_S_i_param_3,
	.param .u64 .ptr .align 1 _Z12solveContactPfS_S_S_S_i_param_4,
	.param .u32 _Z12solveContactPfS_S_S_S_i_param_5
)
{
	.reg .pred 	%p<7>;
	.reg .b32 	%r<11>;
	.reg .b32 	%f<24>;
	.reg .b64 	%rd<22>;

	ld.param.u64 	%rd1, [_Z12solveContactPfS_S_S_S_i_param_0];
	ld.param.u64 	%rd2, [_Z12solveContactPfS_S_S_S_i_param_1];
	ld.param.u64 	%rd3, [_Z12solveContactPfS_S_S_S_i_param_2];
	ld.param.u64 	%rd4, [_Z12solveContactPfS_S_S_S_i_param_3];
	ld.param.u64 	%rd5, [_Z12solveContactPfS_S_S_S_i_param_4];
	ld.param.u32 	%r3, [_Z12solveContactPfS_S_S_S_i_param_5];
	mov.u32 	%r4, %ntid.x;
	mov.u32 	%r5, %ctaid.x;
	mov.u32 	%r6, %tid.x;
	mad.lo.s32 	%r1, %r4, %r5, %r6;
	mov.u32 	%r7, %ntid.y;
	mov.u32 	%r8, %ctaid.y;
	mov.u32 	%r9, %tid.y;
	mad.lo.s32 	%r2, %r7, %r8, %r9;
	max.s32 	%r10, %r1, %r2;
	setp.ge.s32 	%p1, %r10, %r3;
	setp.eq.s32 	%p2, %r1, %r2;
	or.pred  	%p3, %p2, %p1;
	@%p3 bra 	$L__BB1_3;
	cvta.to.global.u64 	%rd6, %rd1;
	cvta.to.global.u64 	%rd7, %rd2;
	cvta.to.global.u64 	%rd8, %rd5;
	mul.wide.s32 	%rd9, %r1, 4;
	add.s64 	%rd10, %rd6, %rd9;
	ld.global.f32 	%f5, [%rd10];
	add.s64 	%rd11, %rd7, %rd9;
	ld.global.f32 	%f6, [%rd11];
	mul.wide.u32 	%rd12, %r2, 4;
	add.s64 	%rd13, %rd6, %rd12;
	ld.global.f32 	%f7, [%rd13];
	add.s64 	%rd14, %rd7, %rd12;
	ld.global.f32 	%f8, [%rd14];
	add.s64 	%rd15, %rd8, %rd9;
	ld.global.f32 	%f9, [%rd15];
	add.s64 	%rd16, %rd8, %rd12;
	ld.global.f32 	%f10, [%rd16];
	sub.f32 	%f1, %f7, %f5;
	sub.f32 	%f2, %f8, %f6;
	mul.f32 	%f11, %f2, %f2;
	fma.rn.f32 	%f12, %f1, %f1, %f11;
	setp.leu.f32 	%p4, %f12, 0f3727C5AC;
	add.f32 	%f4, %f9, %f10;
	mul.f32 	%f13, %f4, %f4;
	setp.geu.f32 	%p5, %f12, %f13;
	or.pred  	%p6, %p4, %p5;
	@%p6 bra 	$L__BB1_3;
	sqrt.rn.f32 	%f15, %f12;
	sub.f32 	%f16, %f4, %f15;
	div.rn.f32 	%f17, %f1, %f15;
	div.rn.f32 	%f18, %f2, %f15;
	cvta.to.global.u64 	%rd17, %rd3;
	add.s64 	%rd19, %rd17, %rd9;
	mul.f32 	%f19, %f16, 0fBF0CCCCD;
	mul.f32 	%f20, %f17, %f19;
	atom.global.add.f32 	%f21, [%rd19], %f20;
	cvta.to.global.u64 	%rd20, %rd4;
	add.s64 	%rd21, %rd20, %rd9;
	mul.f32 	%f22, %f18, %f19;
	atom.global.add.f32 	%f23, [%rd21], %f22;
$L__BB1_3:
	ret;

}
	// .globl	_Z22calculateCellForObjectPfS_Piiii
.visible .entry _Z22calculateCellForObjectPfS_Piiii(
	.param .u64 .ptr .align 1 _Z22calculateCellForObjectPfS_Piiii_param_0,
	.param .u64 .ptr .align 1 _Z22calculateCellForObjectPfS_Piiii_param_1,
	.param .u64 .ptr .align 1 _Z22calculateCellForObjectPfS_Piiii_param_2,
	.param .u32 _Z22calculateCellForObjectPfS_Piiii_param_3,
	.param .u32 _Z22calculateCellForObjectPfS_Piiii_param_4,
	.param .u32 _Z22calculateCellForObjectPfS_Piiii_param_5
)
{
	.reg .pred 	%p<2>;
	.reg .b32 	%r<10>;
	.reg .b32 	%f<3>;
	.reg .b64 	%rd<11>;
	.reg .b64 	%fd<12>;

	ld.param.u64 	%rd1, [_Z22calculateCellForObjectPfS_Piiii_param_0];
	ld.param.u64 	%rd2, [_Z22calculateCellForObjectPfS_Piiii_param_1];
	ld.param.u64 	%rd3, [_Z22calculateCellForObjectPfS_Piiii_param_2];
	ld.param.u32 	%r2, [_Z22calculateCellForObjectPfS_Piiii_param_3];
	ld.param.u32 	%r3, [_Z22calculateCellForObjectPfS_Piiii_param_5];
	mov.u32 	%r4, %ntid.x;
	mov.u32 	%r5, %ctaid.x;
	mov.u32 	%r6, %tid.x;
	mad.lo.s32 	%r1, %r4, %r5, %r6;
	setp.ge.s32 	%p1, %r1, %r3;
	@%p1 bra 	$L__BB2_2;
	cvta.to.global.u64 	%rd4, %rd1;
	cvta.to.global.u64 	%rd5, %rd2;
	cvta.to.global.u64 	%rd6, %rd3;
	mul.wide.s32 	%rd7, %r1, 4;
	add.s64 	%rd8, %rd4, %rd7;
	ld.global.f32 	%f1, [%rd8];
	cvt.f64.f32 	%fd1, %f1;
	add.f64 	%fd2, %fd1, 0d3FF0000000000000;
	mul.f64 	%fd3, %fd2, 0d3FE0000000000000;
	cvt.rn.f64.s32 	%fd4, %r2;
	mul.f64 	%fd5, %fd3, %fd4;
	cvt.rmi.f64.f64 	%fd6, %fd5;
	cvt.rzi.s32.f64 	%r7, %fd6;
	add.s64 	%rd9, %rd5, %rd7;
	ld.global.f32 	%f2, [%rd9];
	cvt.f64.f32 	%fd7, %f2;
	add.f64 	%fd8, %fd7, 0d3FF0000000000000;
	mul.f64 	%fd9, %fd8, 0d3FE0000000000000;
	mul.f64 	%fd10, %fd9, %fd4;
	cvt.rmi.f64.f64 	%fd11, %fd10;
	cvt.rzi.s32.f64 	%r8, %fd11;
	mad.lo.s32 	%r9, %r8, %r2, %r7;
	add.s64 	%rd10, %rd6, %rd7;
	st.global.u32 	[%rd10], %r9;
$L__BB2_2:
	ret;

}
	// .globl	_Z21positionObjectsInGridPfS_PiS0_iii
.visible .entry _Z21positionObjectsInGridPfS_PiS0_iii(
	.param .u64 .ptr .align 1 _Z21positionObjectsInGridPfS_PiS0_iii_param_0,
	.param .u64 .ptr .align 1 _Z21positionObjectsInGridPfS_PiS0_iii_param_1,
	.param .u64 .ptr .align 1 _Z21positionObjectsInGridPfS_PiS0_iii_param_2,
	.param .u64 .ptr .align 1 _Z21positionObjectsInGridPfS_PiS0_iii_param_3,
	.param .u32 _Z21positionObjectsInGridPfS_PiS0_iii_param_4,
	.param .u32 _Z21positionObjectsInGridPfS_PiS0_iii_param_5,
	.param .u32 _Z21positionObjectsInGridPfS_PiS0_iii_param_6
)
{
	.local .align 8 .b8 	__local_depot3[8];
	.reg .b64 	%SP;
	.reg .b64 	%SPL;
	.reg .pred 	%p<29>;
	.reg .b32 	%r<67>;
	.reg .b64 	%rd<43>;

	mov.u64 	%SPL, __local_depot3;
	cvta.local.u64 	%SP, %SPL;
	ld.param.u64 	%rd11, [_Z21positionObjectsInGridPfS_PiS0_iii_param_2];
	ld.param.u64 	%rd12, [_Z21positionObjectsInGridPfS_PiS0_iii_param_3];
	ld.param.u32 	%r23, [_Z21positionObjectsInGridPfS_PiS0_iii_param_4];
	ld.param.u32 	%r21, [_Z21positionObjectsInGridPfS_PiS0_iii_param_5];
	ld.param.u32 	%r22, [_Z21positionObjectsInGridPfS_PiS0_iii_param_6];
	cvta.to.global.u64 	%rd1, %rd11;
	cvta.to.global.u64 	%rd2, %rd12;
	add.u64 	%rd13, %SP, 0;
	add.u64 	%rd3, %SPL, 0;
	mov.u32 	%r25, %ntid.x;
	mov.u32 	%r26, %ctaid.x;
	mov.u32 	%r27, %tid.x;
	mad.lo.s32 	%r28, %r25, %r26, %r27;
	mul.lo.s32 	%r29, %r23, %r23;
	setp.ge.s32 	%p1, %r28, %r29;
	setp.lt.s32 	%p2, %r22, 1;
	or.pred  	%p3, %p2, %p1;
	@%p3 bra 	$L__BB3_27;
	setp.lt.s32 	%p4, %r21, 1;
	mul.lo.s32 	%r2, %r21, %r28;
	@%p4 bra 	$L__BB3_11;
	cvt.s64.s32 	%rd4, %r2;
	mov.b32 	%r59, 0;
	mov.u64 	%rd38, $str;
$L__BB3_3:
	mul.wide.u32 	%rd30, %r59, 4;
	add.s64 	%rd31, %rd2, %rd30;
	ld.global.u32 	%r51, [%rd31];
	setp.ne.s32 	%p24, %r51, %r28;
	@%p24 bra 	$L__BB3_10;
	mov.b32 	%r60, 0;
$L__BB3_5:
	add.s32 	%r61, %r60, 1;
	add.s32 	%r53, %r60, %r2;
	mul.wide.s32 	%rd32, %r53, 4;
	add.s64 	%rd33, %rd1, %rd32;
	ld.global.u32 	%r54, [%rd33];
	setp.eq.s32 	%p25, %r54, -1;
	@%p25 bra 	$L__BB3_7;
	setp.eq.s32 	%p26, %r61, %r21;
	mov.u32 	%r60, %r61;
	mov.u32 	%r61, %r21;
	@%p26 bra 	$L__BB3_8;
	bra.uni 	$L__BB3_5;
$L__BB3_7:
	cvt.u64.u32 	%rd34, %r60;
	add.s64 	%rd35, %rd34, %rd4;
	shl.b64 	%rd36, %rd35, 2;
	add.s64 	%rd37, %rd1, %rd36;
	add.s32 	%r55, %r59, 1;
	atom.global.add.u32 	%r56, [%rd37], %r55;
$L__BB3_8:
	setp.ne.s32 	%p27, %r61, %r21;
	@%p27 bra 	$L__BB3_10;
	st.local.v2.u32 	[%rd3], {%r28, %r59};
	cvta.global.u64 	%rd39, %rd38;
	{ // callseq 5, 0
	.param .b64 param0;
	st.param.b64 	[param0], %rd39;
	.param .b64 param1;
	st.param.b64 	[param1], %rd13;
	.param .b32 retval0;
	call.uni (retval0), 
	vprintf, 
	(
	param0, 
	param1
	);
	ld.param.b32 	%r57, [retval0];
	} // callseq 5
$L__BB3_10:
	add.s32 	%r59, %r59, 1;
	setp.eq.s32 	%p28, %r59, %r22;
	@%p28 bra 	$L__BB3_27;
	bra.uni 	$L__BB3_3;
$L__BB3_11:
	and.b32  	%r8, %r22, 3;
	setp.lt.u32 	%p5, %r22, 4;
	mov.b32 	%r66, 0;
	@%p5 bra 	$L__BB3_22;
	and.b32  	%r66, %r22, 2147483644;
	neg.s32 	%r63, %r66;
	add.s64 	%rd41, %rd2, 8;
	mov.b32 	%r62, 1;
	mov.u64 	%rd14, $str;
$L__BB3_13:
	setp.ne.s32 	%p6, %r21, 0;
	ld.global.u32 	%r32, [%rd41+-8];
	setp.ne.s32 	%p7, %r32, %r28;
	or.pred  	%p8, %p7, %p6;
	@%p8 bra 	$L__BB3_15;
	add.s32 	%r33, %r62, -1;
	st.local.v2.u32 	[%rd3], {%r28, %r33};
	cvta.global.u64 	%rd15, %rd14;
	{ // callseq 0, 0
	.param .b64 param0;
	st.param.b64 	[param0], %rd15;
	.param .b64 param1;
	st.param.b64 	[param1], %rd13;
	.param .b32 retval0;
	call.uni (retval0), 
	vprintf, 
	(
	param0, 
	param1
	);
	ld.param.b32 	%r34, [retval0];
	} // callseq 0
$L__BB3_15:
	setp.ne.s32 	%p9, %r21, 0;
	ld.global.u32 	%r36, [%rd41+-4];
	setp.ne.s32 	%p10, %r36, %r28;
	or.pred  	%p11, %p10, %p9;
	@%p11 bra 	$L__BB3_17;
	st.local.v2.u32 	[%rd3], {%r28, %r62};
	cvta.global.u64 	%rd18, %rd14;
	{ // callseq 1, 0
	.param .b64 param0;
	st.param.b64 	[param0], %rd18;
	.param .b64 param1;
	st.param.b64 	[param1], %rd13;
	.param .b32 retval0;
	call.uni (retval0), 
	vprintf, 
	(
	param0, 
	param1
	);
	ld.param.b32 	%r37, [retval0];
	} // callseq 1
$L__BB3_17:
	setp.ne.s32 	%p12, %r21, 0;
	ld.global.u32 	%r39, [%rd41];
	setp.ne.s32 	%p13, %r39, %r28;
	or.pred  	%p14, %p13, %p12;
	@%p14 bra 	$L__BB3_19;
	add.s32 	%r40, %r62, 1;
	st.local.v2.u32 	[%rd3], {%r28, %r40};
	cvta.global.u64 	%rd21, %rd14;
	{ // callseq 2, 0
	.param .b64 param0;
	st.param.b64 	[param0], %rd21;
	.param .b64 param1;
	st.param.b64 	[param1], %rd13;
	.param .b32 retval0;
	call.uni (retval0), 
	vprintf, 
	(
	param0, 
	param1
	);
	ld.param.b32 	%r41, [retval0];
	} // callseq 2
$L__BB3_19:
	setp.ne.s32 	%p15, %r21, 0;
	ld.global.u32 	%r43, [%rd41+4];
	setp.ne.s32 	%p16, %r43, %r28;
	or.pred  	%p17, %p16, %p15;
	@%p17 bra 	$L__BB3_21;
	add.s32 	%r44, %r62, 2;
	st.local.v2.u32 	[%rd3], {%r28, %r44};
	cvta.global.u64 	%rd24, %rd14;
	{ // callseq 3, 0
	.param .b64 param0;
	st.param.b64 	[param0], %rd24;
	.param .b64 param1;
	st.param.b64 	[param1], %rd13;
	.param .b32 retval0;
	call.uni (retval0), 
	vprintf, 
	(
	param0, 
	param1
	);
	ld.param.b32 	%r45, [retval0];
	} // callseq 3
$L__BB3_21:
	add.s32 	%r63, %r63, 4;
	add.s32 	%r62, %r62, 4;
	add.s64 	%rd41, %rd41, 16;
	setp.ne.s32 	%p18, %r63, 0;
	@%p18 bra 	$L__BB3_13;
$L__BB3_22:
	setp.eq.s32 	%p19, %r8, 0;
	@%p19 bra 	$L__BB3_27;
	mul.wide.u32 	%rd26, %r66, 4;
	add.s64 	%rd42, %rd2, %rd26;
	neg.s32 	%r65, %r8;
	mov.u64 	%rd27, $str;
$L__BB3_24:
	.pragma "nounroll";
	setp.ne.s32 	%p20, %r21, 0;
	ld.global.u32 	%r47, [%rd42];
	setp.ne.s32 	%p21, %r47, %r28;
	or.pred  	%p22, %p21, %p20;
	@%p22 bra 	$L__BB3_26;
	st.local.v2.u32 	[%rd3], {%r28, %r66};
	cvta.global.u64 	%rd28, %rd27;
	{ // callseq 4, 0
	.param .b64 param0;
	st.param.b64 	[param0], %rd28;
	.param .b64 param1;
	st.param.b64 	[param1], %rd13;
	.param .b32 retval0;
	call.uni (retval0), 
	vprintf, 
	(
	param0, 
	param1
	);
	ld.param.b32 	%r48, [retval0];
	} // callseq 4
$L__BB3_26:
	add.s32 	%r66, %r66, 1;
	add.s64 	%rd42, %rd42, 4;
	add.s32 	%r65, %r65, 1;
	setp.ne.s32 	%p23, %r65, 0;
	@%p23 bra 	$L__BB3_24;
$L__BB3_27:
	ret;

}
	// .globl	_Z16solveContactGridPfS_S_S_S_Piiii
.visible .entry _Z16solveContactGridPfS_S_S_S_Piiii(
	.param .u64 .ptr .align 1 _Z16solveContactGridPfS_S_S_S_Piiii_param_0,
	.param .u64 .ptr .align 1 _Z16solveContactGridPfS_S_S_S_Piiii_param_1,
	.param .u64 .ptr .align 1 _Z16solveContactGridPfS_S_S_S_Piiii_param_2,
	.param .u64 .ptr .align 1 _Z16solveContactGridPfS_S_S_S_Piiii_param_3,
	.param .u64 .ptr .align 1 _Z16solveContactGridPfS_S_S_S_Piiii_param_4,
	.param .u64 .ptr .align 1 _Z16solveContactGridPfS_S_S_S_Piiii_param_5,
	.param .u32 _Z16solveContactGridPfS_S_S_S_Piiii_param_6,
	.param .u32 _Z16solveContactGridPfS_S_S_S_Piiii_param_7,
	.param .u32 _Z16solveContactGridPfS_S_S_S_Piiii_param_8
)
{
	.reg .pred 	%p<42>;
	.reg .b32 	%r<71>;
	.reg .b32 	%f<52>;
	.reg .b64 	%rd<78>;
	.reg .b64 	%fd<64>;

	ld.param.u64 	%rd10, [_Z16solveContactGridPfS_S_S_S_Piiii_param_0];
	ld.param.u64 	%rd11, [_Z16solveContactGridPfS_S_S_S_Piiii_param_1];
	ld.param.u64 	%rd12, [_Z16solveContactGridPfS_S_S_S_Piiii_param_2];
	ld.param.u64 	%rd13, [_Z16solveContactGridPfS_S_S_S_Piiii_param_4];
	ld.param.u64 	%rd14, [_Z16solveContactGridPfS_S_S_S_Piiii_param_5];
	ld.param.u32 	%r35, [_Z16solveContactGridPfS_S_S_S_Piiii_param_6];
	ld.param.u32 	%r34, [_Z16solveContactGridPfS_S_S_S_Piiii_param_7];
	ld.param.u32 	%r36, [_Z16solveContactGridPfS_S_S_S_Piiii_param_8];
	cvta.to.global.u64 	%rd1, %rd12;
	cvta.to.global.u64 	%rd2, %rd13;
	cvta.to.global.u64 	%rd3, %rd11;
	cvta.to.global.u64 	%rd4, %rd10;
	cvta.to.global.u64 	%rd5, %rd14;
	mov.u32 	%r37, %ntid.x;
	mov.u32 	%r38, %ctaid.x;
	mov.u32 	%r39, %tid.x;
	mad.lo.s32 	%r40, %r37, %r38, %r39;
	setp.eq.s32 	%p5, %r36, 0;
	mul.lo.s32 	%r41, %r35, %r35;
	setp.ge.s32 	%p6, %r40, %r41;
	or.pred  	%p7, %p5, %p6;
	@%p7 bra 	$L__BB4_34;
	mul.lo.s32 	%r2, %r34, %r40;
	setp.lt.s32 	%p8, %r34, 1;
	@%p8 bra 	$L__BB4_34;
	div.s32 	%r43, %r40, %r35;
	setp.gt.s32 	%p9, %r43, 0;
	setp.le.s32 	%p10, %r43, %r35;
	and.pred  	%p1, %p9, %p10;
	add.s32 	%r44, %r43, -1;
	mul.lo.s32 	%r3, %r44, %r35;
	setp.gt.s32 	%p11, %r43, -1;
	setp.lt.s32 	%p12, %r43, %r35;
	and.pred  	%p2, %p11, %p12;
	mul.lo.s32 	%r4, %r43, %r35;
	add.s32 	%r45, %r43, 1;
	setp.gt.s32 	%p13, %r43, -2;
	setp.lt.s32 	%p14, %r45, %r35;
	and.pred  	%p3, %p13, %p14;
	sub.s32 	%r5, %r40, %r4;
	mov.b32 	%r63, -1;
$L__BB4_3:
	add.s32 	%r7, %r63, %r5;
	setp.gt.s32 	%p15, %r7, -1;
	setp.lt.s32 	%p16, %r7, %r35;
	and.pred  	%p4, %p15, %p16;
	and.pred  	%p17, %p4, %p1;
	not.pred 	%p18, %p17;
	@%p18 bra 	$L__BB4_13;
	mov.b32 	%r64, 0;
	add.s32 	%r49, %r3, %r7;
	mul.lo.s32 	%r9, %r49, %r34;
$L__BB4_5:
	add.s32 	%r47, %r64, %r2;
	mul.wide.s32 	%rd15, %r47, 4;
	add.s64 	%rd6, %rd5, %rd15;
	ld.global.u32 	%r48, [%rd6];
	setp.eq.s32 	%p19, %r48, -1;
	@%p19 bra 	$L__BB4_13;
	neg.s32 	%r66, %r34;
	mov.u32 	%r65, %r9;
$L__BB4_7:
	mul.wide.s32 	%rd16, %r65, 4;
	add.s64 	%rd17, %rd5, %rd16;
	ld.global.u32 	%r13, [%rd17];
	setp.eq.s32 	%p20, %r13, -1;
	@%p20 bra 	$L__BB4_12;
	ld.global.u32 	%r14, [%rd6];
	mul.wide.s32 	%rd18, %r14, 4;
	add.s64 	%rd19, %rd4, %rd18;
	ld.global.f32 	%f4, [%rd19];
	cvt.f64.f32 	%fd10, %f4;
	add.s64 	%rd20, %rd3, %rd18;
	ld.global.f32 	%f5, [%rd20];
	cvt.f64.f32 	%fd11, %f5;
	mul.wide.s32 	%rd21, %r13, 4;
	add.s64 	%rd22, %rd4, %rd21;
	ld.global.f32 	%f6, [%rd22];
	cvt.f64.f32 	%fd12, %f6;
	add.s64 	%rd23, %rd3, %rd21;
	ld.global.f32 	%f7, [%rd23];
	cvt.f64.f32 	%fd13, %f7;
	sub.f64 	%fd1, %fd12, %fd10;
	sub.f64 	%fd2, %fd13, %fd11;
	mul.f64 	%fd14, %fd2, %fd2;
	fma.rn.f64 	%fd15, %fd1, %fd1, %fd14;
	cvt.rn.f32.f64 	%f1, %fd15;
	setp.leu.f32 	%p21, %f1, 0f3727C5AC;
	@%p21 bra 	$L__BB4_11;
	mul.wide.s32 	%rd24, %r13, 4;
	add.s64 	%rd25, %rd2, %rd24;
	ld.global.f32 	%f8, [%rd25];
	cvt.f64.f32 	%fd16, %f8;
	mul.wide.s32 	%rd26, %r14, 4;
	add.s64 	%rd27, %rd2, %rd26;
	ld.global.f32 	%f9, [%rd27];
	cvt.f64.f32 	%fd17, %f9;
	cvt.f64.f32 	%fd18, %f1;
	add.f64 	%fd3, %fd16, %fd17;
	mul.f64 	%fd19, %fd3, %fd3;
	setp.leu.f64 	%p22, %fd19, %fd18;
	@%p22 bra 	$L__BB4_11;
	ld.param.u64 	%rd75, [_Z16solveContactGridPfS_S_S_S_Piiii_param_3];
	sqrt.rn.f32 	%f10, %f1;
	cvt.f64.f32 	%fd20, %f10;
	sub.f64 	%fd21, %fd3, %fd20;
	mul.f64 	%fd22, %fd21, 0d3FE0000000000000;
	cvt.rn.f32.f64 	%f11, %fd22;
	div.rn.f64 	%fd23, %fd1, %fd20;
	cvt.f64.f32 	%fd24, %f11;
	mul.f64 	%fd25, %fd23, %fd24;
	cvt.rn.f32.f64 	%f12, %fd25;
	div.rn.f64 	%fd26, %fd2, %fd20;
	mul.f64 	%fd27, %fd26, %fd24;
	cvt.rn.f32.f64 	%f13, %fd27;
	mul.wide.s32 	%rd28, %r14, 4;
	add.s64 	%rd29, %rd1, %rd28;
	neg.f32 	%f14, %f12;
	atom.global.add.f32 	%f15, [%rd29], %f14;
	cvta.to.global.u64 	%rd30, %rd75;
	add.s64 	%rd31, %rd30, %rd28;
	neg.f32 	%f16, %f13;
	atom.global.add.f32 	%f17, [%rd31], %f16;
	mul.wide.s32 	%rd32, %r13, 4;
	add.s64 	%rd33, %rd1, %rd32;
	atom.global.add.f32 	%f18, [%rd33], %f12;
	add.s64 	%rd34, %rd30, %rd32;
	atom.global.add.f32 	%f19, [%rd34], %f13;
$L__BB4_11:
	add.s32 	%r66, %r66, 1;
	setp.ne.s32 	%p23, %r66, 0;
	add.s32 	%r65, %r65, 1;
	@%p23 bra 	$L__BB4_7;
$L__BB4_12:
	add.s32 	%r64, %r64, 1;
	setp.ne.s32 	%p24, %r64, %r34;
	@%p24 bra 	$L__BB4_5;
$L__BB4_13:
	and.pred  	%p25, %p4, %p2;
	not.pred 	%p26, %p25;
	@%p26 bra 	$L__BB4_23;
	add.s32 	%r51, %r4, %r7;
	mul.lo.s32 	%r18, %r51, %r34;
	mov.b32 	%r67, 0;
$L__BB4_15:
	add.s32 	%r52, %r67, %r2;
	mul.wide.s32 	%rd35, %r52, 4;
	add.s64 	%rd7, %rd5, %rd35;
	ld.global.u32 	%r53, [%rd7];
	setp.eq.s32 	%p27, %r53, -1;
	@%p27 bra 	$L__BB4_23;
	mov.b32 	%r68, 0;
$L__BB4_17:
	add.s32 	%r55, %r68, %r18;
	mul.wide.s32 	%rd36, %r55, 4;
	add.s64 	%rd37, %rd5, %rd36;
	ld.global.u32 	%r21, [%rd37];
	setp.eq.s32 	%p28, %r21, -1;
	@%p28 bra 	$L__BB4_22;
	ld.global.u32 	%r22, [%rd7];
	mul.wide.s32 	%rd38, %r22, 4;
	add.s64 	%rd39, %rd4, %rd38;
	ld.global.f32 	%f20, [%rd39];
	cvt.f64.f32 	%fd28, %f20;
	add.s64 	%rd40, %rd3, %rd38;
	ld.global.f32 	%f21, [%rd40];
	cvt.f64.f32 	%fd29, %f21;
	mul.wide.s32 	%rd41, %r21, 4;
	add.s64 	%rd42, %rd4, %rd41;
	ld.global.f32 	%f22, [%rd42];
	cvt.f64.f32 	%fd30, %f22;
	add.s64 	%rd43, %rd3, %rd41;
	ld.global.f32 	%f23, [%rd43];
	cvt.f64.f32 	%fd31, %f23;
	sub.f64 	%fd4, %fd30, %fd28;
	sub.f64 	%fd5, %fd31, %fd29;
	mul.f64 	%fd32, %fd5, %fd5;
	fma.rn.f64 	%fd33, %fd4, %fd4, %fd32;
	cvt.rn.f32.f64 	%f2, %fd33;
	setp.leu.f32 	%p29, %f2, 0f3727C5AC;
	@%p29 bra 	$L__BB4_21;
	mul.wide.s32 	%rd44, %r21, 4;
	add.s64 	%rd45, %rd2, %rd44;
	ld.global.f32 	%f24, [%rd45];
	cvt.f64.f32 	%fd34, %f24;
	mul.wide.s32 	%rd46, %r22, 4;
	add.s64 	%rd47, %rd2, %rd46;
	ld.global.f32 	%f25, [%rd47];
	cvt.f64.f32 	%fd35, %f25;
	cvt.f64.f32 	%fd36, %f2;
	add.f64 	%fd6, %fd34, %fd35;
	mul.f64 	%fd37, %fd6, %fd6;
	setp.leu.f64 	%p30, %fd37, %fd36;
	@%p30 bra 	$L__BB4_21;
	ld.param.u64 	%rd76, [_Z16solveContactGridPfS_S_S_S_Piiii_param_3];
	sqrt.rn.f32 	%f26, %f2;
	cvt.f64.f32 	%fd38, %f26;
	sub.f64 	%fd39, %fd6, %fd38;
	mul.f64 	%fd40, %fd39, 0d3FE0000000000000;
	cvt.rn.f32.f64 	%f27, %fd40;
	div.rn.f64 	%fd41, %fd4, %fd38;
	cvt.f64.f32 	%fd42, %f27;
	mul.f64 	%fd43, %fd41, %fd42;
	cvt.rn.f32.f64 	%f28, %fd43;
	div.rn.f64 	%fd44, %fd5, %fd38;
	mul.f64 	%fd45, %fd44, %fd42;
	cvt.rn.f32.f64 	%f29, %fd45;
	mul.wide.s32 	%rd48, %r22, 4;
	add.s64 	%rd49, %rd1, %rd48;
	neg.f32 	%f30, %f28;
	atom.global.add.f32 	%f31, [%rd49], %f30;
	cvta.to.global.u64 	%rd50, %rd76;
	add.s64 	%rd51, %rd50, %rd48;
	neg.f32 	%f32, %f29;
	atom.global.add.f32 	%f33, [%rd51], %f32;
	mul.wide.s32 	%rd52, %r21, 4;
	add.s64 	%rd53, %rd1, %rd52;
	atom.global.add.f32 	%f34, [%rd53], %f28;
	add.s64 	%rd54, %rd50, %rd52;
	atom.global.add.f32 	%f35, [%rd54], %f29;
$L__BB4_21:
	add.s32 	%r68, %r68, 1;
	setp.ne.s32 	%p31, %r68, %r34;
	@%p31 bra 	$L__BB4_17;
$L__BB4_22:
	add.s32 	%r67, %r67, 1;
	setp.ne.s32 	%p32, %r67, %r34;
	@%p32 bra 	$L__BB4_15;
$L__BB4_23:
	and.pred  	%p33, %p4, %p3;
	not.pred 	%p34, %p33;
	@%p34 bra 	$L__BB4_33;
	add.s32 	%r57, %r4, %r35;
	add.s32 	%r58, %r57, %r7;
	mul.lo.s32 	%r25, %r58, %r34;
	mov.b32 	%r69, 0;
$L__BB4_25:
	add.s32 	%r59, %r69, %r2;
	mul.wide.s32 	%rd55, %r59, 4;
	add.s64 	%rd8, %rd5, %rd55;
	ld.global.u32 	%r60, [%rd8];
	setp.eq.s32 	%p35, %r60, -1;
	@%p35 bra 	$L__BB4_33;
	mov.b32 	%r70, 0;
$L__BB4_27:
	add.s32 	%r62, %r70, %r25;
	mul.wide.s32 	%rd56, %r62, 4;
	add.s64 	%rd57, %rd5, %rd56;
	ld.global.u32 	%r28, [%rd57];
	setp.eq.s32 	%p36, %r28, -1;
	@%p36 bra 	$L__BB4_32;
	ld.global.u32 	%r29, [%rd8];
	mul.wide.s32 	%rd58, %r29, 4;
	add.s64 	%rd59, %rd4, %rd58;
	ld.global.f32 	%f36, [%rd59];
	cvt.f64.f32 	%fd46, %f36;
	add.s64 	%rd60, %rd3, %rd58;
	ld.global.f32 	%f37, [%rd60];
	cvt.f64.f32 	%fd47, %f37;
	mul.wide.s32 	%rd61, %r28, 4;
	add.s64 	%rd62, %rd4, %rd61;
	ld.global.f32 	%f38, [%rd62];
	cvt.f64.f32 	%fd48, %f38;
	add.s64 	%rd63, %rd3, %rd61;
	ld.global.f32 	%f39, [%rd63];
	cvt.f64.f32 	%fd49, %f39;
	sub.f64 	%fd7, %fd48, %fd46;
	sub.f64 	%fd8, %fd49, %fd47;
	mul.f64 	%fd50, %fd8, %fd8;
	fma.rn.f64 	%fd51, %fd7, %fd7, %fd50;
	cvt.rn.f32.f64 	%f3, %fd51;
	setp.leu.f32 	%p37, %f3, 0f3727C5AC;
	@%p37 bra 	$L__BB4_31;
	mul.wide.s32 	%rd64, %r28, 4;
	add.s64 	%rd65, %rd2, %rd64;
	ld.global.f32 	%f40, [%rd65];
	cvt.f64.f32 	%fd52, %f40;
	mul.wide.s32 	%rd66, %r29, 4;
	add.s64 	%rd67, %rd2, %rd66;
	ld.global.f32 	%f41, [%rd67];
	cvt.f64.f32 	%fd53, %f41;
	cvt.f64.f32 	%fd54, %f3;
	add.f64 	%fd9, %fd52, %fd53;
	mul.f64 	%fd55, %fd9, %fd9;
	setp.leu.f64 	%p38, %fd55, %fd54;
	@%p38 bra 	$L__BB4_31;
	ld.param.u64 	%rd77, [_Z16solveContactGridPfS_S_S_S_Piiii_param_3];
	sqrt.rn.f32 	%f42, %f3;
	cvt.f64.f32 	%fd56, %f42;
	sub.f64 	%fd57, %fd9, %fd56;
	mul.f64 	%fd58, %fd57, 0d3FE0000000000000;
	cvt.rn.f32.f64 	%f43, %fd58;
	div.rn.f64 	%fd59, %fd7, %fd56;
	cvt.f64.f32 	%fd60, %f43;
	mul.f64 	%fd61, %fd59, %fd60;
	cvt.rn.f32.f64 	%f44, %fd61;
	div.rn.f64 	%fd62, %fd8, %fd56;
	mul.f64 	%fd63, %fd62, %fd60;
	cvt.rn.f32.f64 	%f45, %fd63;
	mul.wide.s32 	%rd68, %r29, 4;
	add.s64 	%rd69, %rd1, %rd68;
	neg.f32 	%f46, %f44;
	atom.global.add.f32 	%f47, [%rd69], %f46;
	cvta.to.global.u64 	%rd70, %rd77;
	add.s64 	%rd71, %rd70, %rd68;
	neg.f32 	%f48, %f45;
	atom.global.add.f32 	%f49, [%rd71], %f48;
	mul.wide.s32 	%rd72, %r28, 4;
	add.s64 	%rd73, %rd1, %rd72;
	atom.global.add.f32 	%f50, [%rd73], %f44;
	add.s64 	%rd74, %rd70, %rd72;
	atom.global.add.f32 	%f51, [%rd74], %f45;
$L__BB4_31:
	add.s32 	%r70, %r70, 1;
	setp.ne.s32 	%p39, %r70, %r34;
	@%p39 bra 	$L__BB4_27;
$L__BB4_32:
	add.s32 	%r69, %r69, 1;
	setp.ne.s32 	%p40, %r69, %r34;
	@%p40 bra 	$L__BB4_25;
$L__BB4_33:
	add.s32 	%r63, %r63, 1;
	setp.ne.s32 	%p41, %r63, 2;
	@%p41 bra 	$L__BB4_3;
$L__BB4_34:
	ret;

}


// ===== COMPILED SASS (sm_100) =====

	.target	sm_100

	.elftype	@"ET_EXEC"


//--------------------- .note.nv.tkinfo           --------------------------
	.section	.note.nv.tkinfo,"",@"SHT_NOTE"
	.sectionflags	@"SHF_NOTE_NV_TKINFO"
	.tkinfo
        /*0018*/ 	.word	0x00000002
        /*0030*/ 	.string	""
        /*0030*/ 	.string	"ptxas"
        /*0030*/ 	.string	"Cuda compilation tools, release 13.0, V13.0.88"
        /*0030*/ 	.string	"Build cuda_13.0.r13.0/compiler.36424714_0"
        /*0030*/ 	.string	"-arch sm_100 -m 64 "



//--------------------- .note.nv.cuinfo           --------------------------
	.section	.note.nv.cuinfo,"",@"SHT_NOTE"
	.sectionflags	@"SHF_NOTE_NV_CUINFO"
        /*0018*/ 	.short	0x0002
        /*001a*/ 	.short	0x0064
        /*001c*/ 	.short	0x0082
	.zero		2


//--------------------- .nv.info                  --------------------------
	.section	.nv.info,"",@"SHT_CUDA_INFO"
	.align	4


	//----- nvinfo : EIATTR_REGCOUNT
	.align		4
        /*0000*/ 	.byte	0x04, 0x2f
        /*0002*/ 	.short	(.L_2 - .L_1)
	.align		4
.L_1:
        /*0004*/ 	.word	index@(_Z6updatePfS_S_S_S_S_fffiPKf)
        /*0008*/ 	.word	0x00000020


	//----- nvinfo : EIATTR_FRAME_SIZE
	.align		4
.L_2:
        /*000c*/ 	.byte	0x04, 0x11
        /*000e*/ 	.short	(.L_4 - .L_3)
	.align		4
.L_3:
        /*0010*/ 	.word	index@(_Z6updatePfS_S_S_S_S_fffiPKf)
        /*0014*/ 	.word	0x00000000


	//----- nvinfo : EIATTR_REGCOUNT
	.align		4
.L_4:
        /*0018*/ 	.byte	0x04, 0x2f
        /*001a*/ 	.short	(.L_6 - .L_5)
	.align		4
.L_5:
        /*001c*/ 	.word	index@(_Z12solveContactPfS_S_S_S_i)
        /*0020*/ 	.word	0x00000015


	//----- nvinfo : EIATTR_FRAME_SIZE
	.align		4
.L_6:
        /*0024*/ 	.byte	0x04, 0x11
        /*0026*/ 	.short	(.L_8 - .L_7)
	.align		4
.L_7:
        /*0028*/ 	.word	index@($__internal_3_$__cuda_sm3x_div_rn_noftz_f32_slowpath)
        /*002c*/ 	.word	0x00000000


	//----- nvinfo : EIATTR_FRAME_SIZE
	.align		4
.L_8:
        /*0030*/ 	.byte	0x04, 0x11
        /*0032*/ 	.short	(.L_10 - .L_9)
	.align		4
.L_9:
        /*0034*/ 	.word	index@($__internal_2_$__cuda_sm20_sqrt_rn_f32_slowpath)
        /*0038*/ 	.word	0x00000000


	//----- nvinfo : EIATTR_FRAME_SIZE
	.align		4
.L_10:
        /*003c*/ 	.byte	0x04, 0x11
        /*003e*/ 	.short	(.L_12 - .L_11)
	.align		4
.L_11:
        /*0040*/ 	.word	index@(_Z12solveContactPfS_S_S_S_i)
        /*0044*/ 	.word	0x00000000


	//----- nvinfo : EIATTR_REGCOUNT
	.align		4
.L_12:
        /*0048*/ 	.byte	0x04, 0x2f
        /*004a*/ 	.short	(.L_14 - .L_13)
	.align		4
.L_13:
        /*004c*/ 	.word	index@(_Z22calculateCellForObjectPfS_Piiii)
        /*0050*/ 	.word	0x0000000f


	//----- nvinfo : EIATTR_FRAME_SIZE
	.align		4
.L_14:
        /*0054*/ 	.byte	0x04, 0x11
        /*0056*/ 	.short	(.L_16 - .L_15)
	.align		4
.L_15:
        /*0058*/ 	.word	index@(_Z22calculateCellForObjectPfS_Piiii)
        /*005c*/ 	.word	0x00000000


	//----- nvinfo : EIATTR_REGCOUNT
	.align		4
.L_16:
        /*0060*/ 	.byte	0x04, 0x2f
        /*0062*/ 	.short	(.L_18 - .L_17)
	.align		4
.L_17:
        /*0064*/ 	.word	index@(_Z21positionObjectsInGridPfS_PiS0_iii)
        /*0068*/ 	.word	0x0000001e


	//----- nvinfo : EIATTR_FRAME_SIZE
	.align		4
.L_18:
        /*006c*/ 	.byte	0x04, 0x11
        /*006e*/ 	.short	(.L_20 - .L_19)
	.align		4
.L_19:
        /*0070*/ 	.word	index@(_Z21positionObjectsInGridPfS_PiS0_iii)
        /*0074*/ 	.word	0x00000008


	//----- nvinfo : EIATTR_REGCOUNT
	.align		4
.L_20:
        /*0078*/ 	.byte	0x04, 0x2f
        /*007a*/ 	.short	(.L_22 - .L_21)
	.align		4
.L_21:
        /*007c*/ 	.word	index@(_Z16solveContactGridPfS_S_S_S_Piiii)
        /*0080*/ 	.word	0x0000002e


	//----- nvinfo : EIATTR_FRAME_SIZE
	.align		4
.L_22:
        /*0084*/ 	.byte	0x04, 0x11
        /*0086*/ 	.short	(.L_24 - .L_23)
	.align		4
.L_23:
        /*0088*/ 	.word	index@($__internal_1_$__cuda_sm20_sqrt_rn_f32_slowpath)
        /*008c*/ 	.word	0x00000000


	//----- nvinfo : EIATTR_FRAME_SIZE
	.align		4
.L_24:
        /*0090*/ 	.byte	0x04, 0x11
        /*0092*/ 	.short	(.L_26 - .L_25)
	.align		4
.L_25:
        /*0094*/ 	.word	index@($__internal_0_$__cuda_sm20_div_rn_f64_full)
        /*0098*/ 	.word	0x00000000


	//----- nvinfo : EIATTR_FRAME_SIZE
	.align		4
.L_26:
        /*009c*/ 	.byte	0x04, 0x11
        /*009e*/ 	.short	(.L_28 - .L_27)
	.align		4
.L_27:
        /*00a0*/ 	.word	index@(_Z16solveContactGridPfS_S_S_S_Piiii)
        /*00a4*/ 	.word	0x00000000


	//----- nvinfo : EIATTR_MIN_STACK_SIZE
	.align		4
.L_28:
        /*00a8*/ 	.byte	0x04, 0x12
        /*00aa*/ 	.short	(.L_30 - .L_29)
	.align		4
.L_29:
        /*00ac*/ 	.word	index@(_Z16solveContactGridPfS_S_S_S_Piiii)
        /*00b0*/ 	.word	0x00000000


	//----- nvinfo : EIATTR_MIN_STACK_SIZE
	.align		4
.L_30:
        /*00b4*/ 	.byte	0x04, 0x12
        /*00b6*/ 	.short	(.L_32 - .L_31)
	.align		4
.L_31:
        /*00b8*/ 	.word	index@(_Z21positionObjectsInGridPfS_PiS0_iii)
        /*00bc*/ 	.word	0x00000008


	//----- nvinfo : EIATTR_MIN_STACK_SIZE
	.align		4
.L_32:
        /*00c0*/ 	.byte	0x04, 0x12
        /*00c2*/ 	.short	(.L_34 - .L_33)
	.align		4
.L_33:
        /*00c4*/ 	.word	index@(_Z22calculateCellForObjectPfS_Piiii)
        /*00c8*/ 	.word	0x00000000


	//----- nvinfo : EIATTR_MIN_STACK_SIZE
	.align		4
.L_34:
        /*00cc*/ 	.byte	0x04, 0x12
        /*00ce*/ 	.short	(.L_36 - .L_35)
	.align		4
.L_35:
        /*00d0*/ 	.word	index@(_Z12solveContactPfS_S_S_S_i)
        /*00d4*/ 	.word	0x00000000


	//----- nvinfo : EIATTR_MIN_STACK_SIZE
	.align		4
.L_36:
        /*00d8*/ 	.byte	0x04, 0x12
        /*00da*/ 	.short	(.L_38 - .L_37)
	.align		4
.L_37:
        /*00dc*/ 	.word	index@(_Z6updatePfS_S_S_S_S_fffiPKf)
        /*00e0*/ 	.word	0x00000000
.L_38:


//--------------------- .nv.compat                --------------------------
	.section	.nv.compat,"",@"SHT_CUDA_COMPAT_INFO"
	.align	4
        /*0000*/ 	.byte	0x02, 0x09, 0x00, 0x00, 0x02, 0x02, 0x01, 0x00, 0x02, 0x05, 0x05, 0x00, 0x03, 0x07, 0x01, 0x01
        /*0010*/ 	.byte	0x02, 0x03, 0x00, 0x00, 0x02, 0x06, 0x01, 0x00, 0x04, 0x0b, 0x08, 0x00, 0x01, 0x00, 0x00, 0x00
        /*0020*/ 	.byte	0x00, 0x00, 0x00, 0x00


//--------------------- .nv.info._Z16solveContactGridPfS_S_S_S_Piiii --------------------------
	.section	.nv.info._Z16solveContactGridPfS_S_S_S_Piiii,"",@"SHT_CUDA_INFO"
	.sectionflags	@""
	.align	4


	//----- nvinfo : EIATTR_CUDA_API_VERSION
	.align		4
        /*0000*/ 	.byte	0x04, 0x37
        /*0002*/ 	.short	(.L_40 - .L_39)
.L_39:
        /*0004*/ 	.word	0x00000082


	//----- nvinfo : EIATTR_KPARAM_INFO
	.align		4
.L_40:
        /*0008*/ 	.byte	0x04, 0x17
        /*000a*/ 	.short	(.L_42 - .L_41)
.L_41:
        /*000c*/ 	.word	0x00000000
        /*0010*/ 	.short	0x0008
        /*0012*/ 	.short	0x0038
        /*0014*/ 	.byte	0x00, 0xf0, 0x11, 0x00


	//----- nvinfo : EIATTR_KPARAM_INFO
	.align		4
.L_42:
        /*0018*/ 	.byte	0x04, 0x17
        /*001a*/ 	.short	(.L_44 - .L_43)
.L_43:
        /*001c*/ 	.word	0x00000000
        /*0020*/ 	.short	0x0007
        /*0022*/ 	.short	0x0034
        /*0024*/ 	.byte	0x00, 0xf0, 0x11, 0x00


	//----- nvinfo : EIATTR_KPARAM_INFO
	.align		4
.L_44:
        /*0028*/ 	.byte	0x04, 0x17
        /*002a*/ 	.short	(.L_46 - .L_45)
.L_45:
        /*002c*/ 	.word	0x00000000
        /*0030*/ 	.short	0x0006
        /*0032*/ 	.short	0x0030
        /*0034*/ 	.byte	0x00, 0xf0, 0x11, 0x00


	//----- nvinfo : EIATTR_KPARAM_INFO
	.align		4
.L_46:
        /*0038*/ 	.byte	0x04, 0x17
        /*003a*/ 	.short	(.L_48 - .L_47)
.L_47:
        /*003c*/ 	.word	0x00000000
        /*0040*/ 	.short	0x0005
        /*0042*/ 	.short	0x0028
        /*0044*/ 	.byte	0x00, 0xf5, 0x21, 0x00


	//----- nvinfo : EIATTR_KPARAM_INFO
	.align		4
.L_48:
        /*0048*/ 	.byte	0x04, 0x17
        /*004a*/ 	.short	(.L_50 - .L_49)
.L_49:
        /*004c*/ 	.word	0x00000000
        /*0050*/ 	.short	0x0004
        /*0052*/ 	.short	0x0020
        /*0054*/ 	.byte	0x00, 0xf5, 0x21, 0x00


	//----- nvinfo : EIATTR_KPARAM_INFO
	.align		4
.L_50:
        /*0058*/ 	.byte	0x04, 0x17
        /*005a*/ 	.short	(.L_52 - .L_51)
.L_51:
        /*005c*/ 	.word	0x00000000
        /*0060*/ 	.short	0x0003
        /*0062*/ 	.short	0x0018
        /*0064*/ 	.byte	0x00, 0xf5, 0x21, 0x00


	//----- nvinfo : EIATTR_KPARAM_INFO
	.align		4
.L_52:
        /*0068*/ 	.byte	0x04, 0x17
        /*006a*/ 	.short	(.L_54 - .L_53)
.L_53:
        /*006c*/ 	.word	0x00000000
        /*0070*/ 	.short	0x0002
        /*0072*/ 	.short	0x0010
        /*0074*/ 	.byte	0x00, 0xf5, 0x21, 0x00


	//----- nvinfo : EIATTR_KPARAM_INFO
	.align		4
.L_54:
        /*0078*/ 	.byte	0x04, 0x17
        /*007a*/ 	.short	(.L_56 - .L_55)
.L_55:
        /*007c*/ 	.word	0x00000000
        /*0080*/ 	.short	0x0001
        /*0082*/ 	.short	0x0008
        /*0084*/ 	.byte	0x00, 0xf5, 0x21, 0x00


	//----- nvinfo : EIATTR_KPARAM_INFO
	.align		4
.L_56:
        /*0088*/ 	.byte	0x04, 0x17
        /*008a*/ 	.short	(.L_58 - .L_57)
.L_57:
        /*008c*/ 	.word	0x00000000
        /*0090*/ 	.short	0x0000
        /*0092*/ 	.short	0x0000
        /*0094*/ 	.byte	0x00, 0xf5, 0x21, 0x00


	//----- nvinfo : EIATTR_SPARSE_MMA_MASK
	.align		4
.L_58:
        /*0098*/ 	.byte	0x03, 0x50
        /*009a*/ 	.short	0x0000


	//----- nvinfo : EIATTR_MAXREG_COUNT
	.align		4
        /*009c*/ 	.byte	0x03, 0x1b
        /*009e*/ 	.short	0x00ff


	//----- nvinfo : EIATTR_MERCURY_ISA_VERSION
	.align		4
        /*00a0*/ 	.byte	0x03, 0x5f
        /*00a2*/ 	.short	0x0101


	//----- nvinfo : EIATTR_VRC_CTA_INIT_COUNT
	.align		4
        /*00a4*/ 	.byte	0x02, 0x4a
	.zero		1
	.zero		1


	//----- nvinfo : EIATTR_EXIT_INSTR_OFFSETS
	.align		4
        /*00a8*/ 	.byte	0x04, 0x1c
        /*00aa*/ 	.short	(.L_60 - .L_59)


	//   ....[0]....
.L_59:
        /*00ac*/ 	.word	0x000000a0


	//   ....[1]....
        /*00b0*/ 	.word	0x000000d0


	//   ....[2]....
        /*00b4*/ 	.word	0x00001fe0


	//----- nvinfo : EIATTR_CRS_STACK_SIZE
	.align		4
.L_60:
        /*00b8*/ 	.byte	0x04, 0x1e
        /*00ba*/ 	.short	(.L_62 - .L_61)
.L_61:
        /*00bc*/ 	.word	0x00000000


	//----- nvinfo : EIATTR_CBANK_PARAM_SIZE
	.align		4
.L_62:
        /*00c0*/ 	.byte	0x03, 0x19
        /*00c2*/ 	.short	0x003c


	//----- nvinfo : EIATTR_PARAM_CBANK
	.align		4
        /*00c4*/ 	.byte	0x04, 0x0a
        /*00c6*/ 	.short	(.L_64 - .L_63)
	.align		4
.L_63:
        /*00c8*/ 	.word	index@(.nv.constant0._Z16solveContactGridPfS_S_S_S_Piiii)
        /*00cc*/ 	.short	0x0380
        /*00ce*/ 	.short	0x003c


	//----- nvinfo : EIATTR_SW_WAR
	.align		4
.L_64:
        /*00d0*/ 	.byte	0x04, 0x36
        /*00d2*/ 	.short	(.L_66 - .L_65)
.L_65:
        /*00d4*/ 	.word	0x00000008
.L_66:


//--------------------- .nv.info._Z21positionObjectsInGridPfS_PiS0_iii --------------------------
	.section	.nv.info._Z21positionObjectsInGridPfS_PiS0_iii,"",@"SHT_CUDA_INFO"
	.sectionflags	@""
	.align	4


	//----- nvinfo : EIATTR_CUDA_API_VERSION
	.align		4
        /*0000*/ 	.byte	0x04, 0x37
        /*0002*/ 	.short	(.L_68 - .L_67)
.L_67:
        /*0004*/ 	.word	0x00000082


	//----- nvinfo : EIATTR_KPARAM_INFO
	.align		4
.L_68:
        /*0008*/ 	.byte	0x04, 0x17
        /*000a*/ 	.short	(.L_70 - .L_69)
.L_69:
        /*000c*/ 	.word	0x00000000
        /*0010*/ 	.short	0x0006
        /*0012*/ 	.short	0x0028
        /*0014*/ 	.byte	0x00, 0xf0, 0x11, 0x00


	//----- nvinfo : EIATTR_KPARAM_INFO
	.align		4
.L_70:
        /*0018*/ 	.byte	0x04, 0x17
        /*001a*/ 	.short	(.L_72 - .L_71)
.L_71:
        /*001c*/ 	.word	0x00000000
        /*0020*/ 	.short	0x0005
        /*0022*/ 	.short	0x0024
        /*0024*/ 	.byte	0x00, 0xf0, 0x11, 0x00


	//----- nvinfo : EIATTR_KPARAM_INFO
	.align		4
.L_72:
        /*0028*/ 	.byte	0x04, 0x17
        /*002a*/ 	.short	(.L_74 - .L_73)
.L_73:
        /*002c*/ 	.word	0x00000000
        /*0030*/ 	.short	0x0004
        /*0032*/ 	.short	0x0020
        /*0034*/ 	.byte	0x00, 0xf0, 0x11, 0x00


	//----- nvinfo : EIATTR_KPARAM_INFO
	.align		4
.L_74:
        /*0038*/ 	.byte	0x04, 0x17
        /*003a*/ 	.short	(.L_76 - .L_75)
.L_75:
        /*003c*/ 	.word	0x00000000
        /*0040*/ 	.short	0x0003
        /*0042*/ 	.short	0x0018
        /*0044*/ 	.byte	0x00, 0xf5, 0x21, 0x00


	//----- nvinfo : EIATTR_KPARAM_INFO
	.align		4
.L_76:
        /*0048*/ 	.byte	0x04, 0x17
        /*004a*/ 	.short	(.L_78 - .L_77)
.L_77:
        /*004c*/ 	.word	0x00000000
        /*0050*/ 	.short	0x0002
        /*0052*/ 	.short	0x0010
        /*0054*/ 	.byte	0x00, 0xf5, 0x21, 0x00


	//----- nvinfo : EIATTR_KPARAM_INFO
	.align		4
.L_78:
        /*0058*/ 	.byte	0x04, 0x17
        /*005a*/ 	.short	(.L_80 - .L_79)
.L_79:
        /*005c*/ 	.word	0x00000000
        /*0060*/ 	.short	0x0001
        /*0062*/ 	.short	0x0008
        /*0064*/ 	.byte	0x00, 0xf5, 0x21, 0x00


	//----- nvinfo : EIATTR_KPARAM_INFO
	.align		4
.L_80:
        /*0068*/ 	.byte	0x04, 0x17
        /*006a*/ 	.short	(.L_82 - .L_81)
.L_81:
        /*006c*/ 	.word	0x00000000
        /*0070*/ 	.short	0x0000
        /*0072*/ 	.short	0x0000
        /*0074*/ 	.byte	0x00, 0xf5, 0x21, 0x00


	//----- nvinfo : EIATTR_SPARSE_MMA_MASK
	.align		4
.L_82:
        /*0078*/ 	.byte	0x03, 0x50
        /*007a*/ 	.short	0x0000


	//----- nvinfo : EIATTR_MAXREG_COUNT
	.align		4
        /*007c*/ 	.byte	0x03, 0x1b
        /*007e*/ 	.short	0x00ff


	//----- nvinfo : EIATTR_EXTERNS
	.align		4
        /*0080*/ 	.byte	0x04, 0x0f
        /*0082*/ 	.short	(.L_84 - .L_83)


	//   ....[0]....
	.align		4
.L_83:
        /*0084*/ 	.word	index@(vprintf)


	//----- nvinfo : EIATTR_MERCURY_ISA_VERSION
	.align		4
.L_84:
        /*0088*/ 	.byte	0x03, 0x5f
        /*008a*/ 	.short	0x0101


	//----- nvinfo : EIATTR_VRC_CTA_INIT_COUNT
	.align		4
        /*008c*/ 	.byte	0x02, 0x4a
	.zero		1
	.zero		1


	//----- nvinfo : EIATTR_SYSCALL_OFFSETS
	.align		4
        /*0090*/ 	.byte	0x04, 0x46
        /*0092*/ 	.short	(.L_86 - .L_85)


	//   ....[0]....
.L_85:
        /*0094*/ 	.word	0x00000460


	//   ....[1]....
        /*0098*/ 	.word	0x000006f0


	//   ....[2]....
        /*009c*/ 	.word	0x00000800


	//   ....[3]....
        /*00a0*/ 	.word	0x00000920


	//   ....[4]....
        /*00a4*/ 	.word	0x00000a40


	//   ....[5]....
        /*00a8*/ 	.word	0x00000c20


	//----- nvinfo : EIATTR_EXIT_INSTR_OFFSETS
	.align		4
.L_86:
        /*00ac*/ 	.byte	0x04, 0x1c
        /*00ae*/ 	.short	(.L_88 - .L_87)


	//   ....[0]....
.L_87:
        /*00b0*/ 	.word	0x000000f0


	//   ....[1]....
        /*00b4*/ 	.word	0x000004b0


	//   ....[2]....
        /*00b8*/ 	.word	0x00000ad0


	//   ....[3]....
        /*00bc*/ 	.word	0x00000c90


	//----- nvinfo : EIATTR_CRS_STACK_SIZE
	.align		4
.L_88:
        /*00c0*/ 	.byte	0x04, 0x1e
        /*00c2*/ 	.short	(.L_90 - .L_89)
.L_89:
        /*00c4*/ 	.word	0x00000000


	//----- nvinfo : EIATTR_CBANK_PARAM_SIZE
	.align		4
.L_90:
        /*00c8*/ 	.byte	0x03, 0x19
        /*00ca*/ 	.short	0x002c


	//----- nvinfo : EIATTR_PARAM_CBANK
	.align		4
        /*00cc*/ 	.byte	0x04, 0x0a
        /*00ce*/ 	.short	(.L_92 - .L_91)
	.align		4
.L_91:
        /*00d0*/ 	.word	index@(.nv.constant0._Z21positionObjectsInGridPfS_PiS0_iii)
        /*00d4*/ 	.short	0x0380
        /*00d6*/ 	.short	0x002c


	//----- nvinfo : EIATTR_SW_WAR
	.align		4
.L_92:
        /*00d8*/ 	.byte	0x04, 0x36
        /*00da*/ 	.short	(.L_94 - .L_93)
.L_93:
        /*00dc*/ 	.word	0x00000008
.L_94:


//--------------------- .nv.info._Z22calculateCellForObjectPfS_Piiii --------------------------
	.section	.nv.info._Z22calculateCellForObjectPfS_Piiii,"",@"SHT_CUDA_INFO"
	.sectionflags	@""
	.align	4


	//----- nvinfo : EIATTR_CUDA_API_VERSION
	.align		4
        /*0000*/ 	.byte	0x04, 0x37
        /*0002*/ 	.short	(.L_96 - .L_95)
.L_95:
        /*0004*/ 	.word	0x00000082


	//----- nvinfo : EIATTR_KPARAM_INFO
	.align		4
.L_96:
        /*0008*/ 	.byte	0x04, 0x17
        /*000a*/ 	.short	(.L_98 - .L_97)
.L_97:
        /*000c*/ 	.word	0x00000000
        /*0010*/ 	.short	0x0005
        /*0012*/ 	.short	0x0020
        /*0014*/ 	.byte	0x00, 0xf0, 0x11, 0x00


	//----- nvinfo : EIATTR_KPARAM_INFO
	.align		4
.L_98:
        /*0018*/ 	.byte	0x04, 0x17
        /*001a*/ 	.short	(.L_100 - .L_99)
.L_99:
        /*001c*/ 	.word	0x00000000
        /*0020*/ 	.short	0x0004
        /*0022*/ 	.short	0x001c
        /*0024*/ 	.byte	0x00, 0xf0, 0x11, 0x00


	//----- nvinfo : EIATTR_KPARAM_INFO
	.align		4
.L_100:
        /*0028*/ 	.byte	0x04, 0x17
        /*002a*/ 	.short	(.L_102 - .L_101)
.L_101:
        /*002c*/ 	.word	0x00000000
        /*0030*/ 	.short	0x0003
        /*0032*/ 	.short	0x0018
        /*0034*/ 	.byte	0x00, 0xf0, 0x11, 0x00


	//----- nvinfo : EIATTR_KPARAM_INFO
	.align		4
.L_102:
        /*0038*/ 	.byte	0x04, 0x17
        /*003a*/ 	.short	(.L_104 - .L_103)
.L_103:
        /*003c*/ 	.word	0x00000000
        /*0040*/ 	.short	0x0002
        /*0042*/ 	.short	0x0010
        /*0044*/ 	.byte	0x00, 0xf5, 0x21, 0x00


	//----- nvinfo : EIATTR_KPARAM_INFO
	.align		4
.L_104:
        /*0048*/ 	.byte	0x04, 0x17
        /*004a*/ 	.short	(.L_106 - .L_105)
.L_105:
        /*004c*/ 	.word	0x00000000
        /*0050*/ 	.short	0x0001
        /*0052*/ 	.short	0x0008
        /*0054*/ 	.byte	0x00, 0xf5, 0x21, 0x00


	//----- nvinfo : EIATTR_KPARAM_INFO
	.align		4
.L_106:
        /*0058*/ 	.byte	0x04, 0x17
        /*005a*/ 	.short	(.L_108 - .L_107)
.L_107:
        /*005c*/ 	.word	0x00000000
        /*0060*/ 	.short	0x0000
        /*0062*/ 	.short	0x0000
        /*0064*/ 	.byte	0x00, 0xf5, 0x21, 0x00


	//----- nvinfo : EIATTR_SPARSE_MMA_MASK
	.align		4
.L_108:
        /*0068*/ 	.byte	0x03, 0x50
        /*006a*/ 	.short	0x0000


	//----- nvinfo : EIATTR_MAXREG_COUNT
	.align		4
        /*006c*/ 	.byte	0x03, 0x1b
        /*006e*/ 	.short	0x00ff


	//----- nvinfo : EIATTR_MERCURY_ISA_VERSION
	.align		4
        /*0070*/ 	.byte	0x03, 0x5f
        /*0072*/ 	.short	0x0101


	//----- nvinfo : EIATTR_VRC_CTA_INIT_COUNT
	.align		4
        /*0074*/ 	.byte	0x02, 0x4a
	.zero		1
	.zero		1


	//----- nvinfo : EIATTR_EXIT_INSTR_OFFSETS
	.align		4
        /*0078*/ 	.byte	0x04, 0x1c
        /*007a*/ 	.short	(.L_110 - .L_109)


	//   ....[0]....
.L_109:
        /*007c*/ 	.word	0x00000070


	//   ....[1]....
        /*0080*/ 	.word	0x000001f0


	//----- nvinfo : EIATTR_CBANK_PARAM_SIZE
	.align		4
.L_110:
        /*0084*/ 	.byte	0x03, 0x19
        /*0086*/ 	.short	0x0024


	//----- nvinfo : EIATTR_PARAM_CBANK
	.align		4
        /*0088*/ 	.byte	0x04, 0x0a
        /*008a*/ 	.short	(.L_112 - .L_111)
	.align		4
.L_111:
        /*008c*/ 	.word	index@(.nv.constant0._Z22calculateCellForObjectPfS_Piiii)
        /*0090*/ 	.short	0x0380
        /*0092*/ 	.short	0x0024


	//----- nvinfo : EIATTR_SW_WAR
	.align		4
.L_112:
        /*0094*/ 	.byte	0x04, 0x36
        /*0096*/ 	.short	(.L_114 - .L_113)
.L_113:
        /*0098*/ 	.word	0x00000008
.L_114:


//--------------------- .nv.info._Z12solveContactPfS_S_S_S_i --------------------------
	.section	.nv.info._Z12solveContactPfS_S_S_S_i,"",@"SHT_CUDA_INFO"
	.sectionflags	@""
	.align	4


	//----- nvinfo : EIATTR_CUDA_API_VERSION
	.align		4
        /*0000*/ 	.byte	0x04, 0x37
        /*0002*/ 	.short	(.L_116 - .L_115)
.L_115:
        /*0004*/ 	.word	0x00000082


	//----- nvinfo : EIATTR_KPARAM_INFO
	.align		4
.L_116:
        /*0008*/ 	.byte	0x04, 0x17
        /*000a*/ 	.short	(.L_118 - .L_117)
.L_117:
        /*000c*/ 	.word	0x00000000
        /*0010*/ 	.short	0x0005
        /*0012*/ 	.short	0x0028
        /*0014*/ 	.byte	0x00, 0xf0, 0x11, 0x00


	//----- nvinfo : EIATTR_KPARAM_INFO
	.align		4
.L_118:
        /*0018*/ 	.byte	0x04, 0x17
        /*001a*/ 	.short	(.L_120 - .L_119)
.L_119:
        /*001c*/ 	.word	0x00000000
        /*0020*/ 	.short	0x0004
        /*0022*/ 	.short	0x0020
        /*0024*/ 	.byte	0x00, 0xf5, 0x21, 0x00


	//----- nvinfo : EIATTR_KPARAM_INFO
	.align		4
.L_120:
        /*0028*/ 	.byte	0x04, 0x17
        /*002a*/ 	.short	(.L_122 - .L_121)
.L_121:
        /*002c*/ 	.word	0x00000000
        /*0030*/ 	.short	0x0003
        /*0032*/ 	.short	0x0018
        /*0034*/ 	.byte	0x00, 0xf5, 0x21, 0x00


	//----- nvinfo : EIATTR_KPARAM_INFO
	.align		4
.L_122:
        /*0038*/ 	.byte	0x04, 0x17
        /*003a*/ 	.short	(.L_124 - .L_123)
.L_123:
        /*003c*/ 	.word	0x00000000
        /*0040*/ 	.short	0x0002
        /*0042*/ 	.short	0x0010
        /*0044*/ 	.byte	0x00, 0xf5, 0x21, 0x00


	//----- nvinfo : EIATTR_KPARAM_INFO
	.align		4
.L_124:
        /*0048*/ 	.byte	0x04, 0x17
        /*004a*/ 	.short	(.L_126 - .L_125)
.L_125:
        /*004c*/ 	.word	0x00000000
        /*0050*/ 	.short	0x0001
        /*0052*/ 	.short	0x0008
        /*0054*/ 	.byte	0x00, 0xf5, 0x21, 0x00


	//----- nvinfo : EIATTR_KPARAM_INFO
	.align		4
.L_126:
        /*0058*/ 	.byte	0x04, 0x17
        /*005a*/ 	.short	(.L_128 - .L_127)
.L_127:
        /*005c*/ 	.word	0x00000000
        /*0060*/ 	.short	0x0000
        /*0062*/ 	.short	0x0000
        /*0064*/ 	.byte	0x00, 0xf5, 0x21, 0x00


	//----- nvinfo : EIATTR_SPARSE_MMA_MASK
	.align		4
.L_128:
        /*0068*/ 	.byte	0x03, 0x50
        /*006a*/ 	.short	0x0000


	//----- nvinfo : EIATTR_MAXREG_COUNT
	.align		4
        /*006c*/ 	.byte	0x03, 0x1b
        /*006e*/ 	.short	0x00ff


	//----- nvinfo : EIATTR_MERCURY_ISA_VERSION
	.align		4
        /*0070*/ 	.byte	0x03, 0x5f
        /*0072*/ 	.short	0x0101


	//----- nvinfo : EIATTR_VRC_CTA_INIT_COUNT
	.align		4
        /*0074*/ 	.byte	0x02, 0x4a
	.zero		1
	.zero		1


	//----- nvinfo : EIATTR_EXIT_INSTR_OFFSETS
	.align		4
        /*0078*/ 	.byte	0x04, 0x1c
        /*007a*/ 	.short	(.L_130 - .L_129)


	//   ....[0]....
.L_129:
        /*007c*/ 	.word	0x000000d0


	//   ....[1]....
        /*0080*/ 	.word	0x00000260


	//   ....[2]....
        /*0084*/ 	.word	0x000005a0


	//----- nvinfo : EIATTR_CRS_STACK_SIZE
	.align		4
.L_130:
        /*0088*/ 	.byte	0x04, 0x1e
        /*008a*/ 	.short	(.L_132 - .L_131)
.L_131:
        /*008c*/ 	.word	0x00000000


	//----- nvinfo : EIATTR_CBANK_PARAM_SIZE
	.align		4
.L_132:
        /*0090*/ 	.byte	0x03, 0x19
        /*0092*/ 	.short	0x002c


	//----- nvinfo : EIATTR_PARAM_CBANK
	.align		4
        /*0094*/ 	.byte	0x04, 0x0a
        /*0096*/ 	.short	(.L_134 - .L_133)
	.align		4
.L_133:
        /*0098*/ 	.word	index@(.nv.constant0._Z12solveContactPfS_S_S_S_i)
        /*009c*/ 	.short	0x0380
        /*009e*/ 	.short	0x002c


	//----- nvinfo : EIATTR_SW_WAR
	.align		4
.L_134:
        /*00a0*/ 	.byte	0x04, 0x36
        /*00a2*/ 	.short	(.L_136 - .L_135)
.L_135:
        /*00a4*/ 	.word	0x00000008
.L_136:


//--------------------- .nv.info._Z6updatePfS_S_S_S_S_fffiPKf --------------------------
	.section	.nv.info._Z6updatePfS_S_S_S_S_fffiPKf,"",@"SHT_CUDA_INFO"
	.sectionflags	@""
	.align	4


	//----- nvinfo : EIATTR_CUDA_API_VERSION
	.align		4
        /*0000*/ 	.byte	0x04, 0x37
        /*0002*/ 	.short	(.L_138 - .L_137)
.L_137:
        /*0004*/ 	.word	0x00000082


	//----- nvinfo : EIATTR_KPARAM_INFO
	.align		4
.L_138:
        /*0008*/ 	.byte	0x04, 0x17
        /*000a*/ 	.short	(.L_140 - .L_139)
.L_139:
        /*000c*/ 	.word	0x00000000
        /*0010*/ 	.short	0x000a
        /*0012*/ 	.short	0x0040
        /*0014*/ 	.byte	0x00, 0xf5, 0x21, 0x00


	//----- nvinfo : EIATTR_KPARAM_INFO
	.align		4
.L_140:
        /*0018*/ 	.byte	0x04, 0x17
        /*001a*/ 	.short	(.L_142 - .L_141)
.L_141:
        /*001c*/ 	.word	0x00000000
        /*0020*/ 	.short	0x0009
        /*0022*/ 	.short	0x003c
        /*0024*/ 	.byte	0x00, 0xf0, 0x11, 0x00


	//----- nvinfo : EIATTR_KPARAM_INFO
	.align		4
.L_142:
        /*0028*/ 	.byte	0x04, 0x17
        /*002a*/ 	.short	(.L_144 - .L_143)
.L_143:
        /*002c*/ 	.word	0x00000000
        /*0030*/ 	.short	0x0008
        /*0032*/ 	.short	0x0038
        /*0034*/ 	.byte	0x00, 0xf0, 0x11, 0x00


	//----- nvinfo : EIATTR_KPARAM_INFO
	.align		4
.L_144:
        /*0038*/ 	.byte	0x04, 0x17
        /*003a*/ 	.short	(.L_146 - .L_145)
.L_145:
        /*003c*/ 	.word	0x00000000
        /*0040*/ 	.short	0x0007
        /*0042*/ 	.short	0x0034
        /*0044*/ 	.byte	0x00, 0xf0, 0x11, 0x00


	//----- nvinfo : EIATTR_KPARAM_INFO
	.align		4
.L_146:
        /*0048*/ 	.byte	0x04, 0x17
        /*004a*/ 	.short	(.L_148 - .L_147)
.L_147:
        /*004c*/ 	.word	0x00000000
        /*0050*/ 	.short	0x0006
        /*0052*/ 	.short	0x0030
        /*0054*/ 	.byte	0x00, 0xf0, 0x11, 0x00


	//----- nvinfo : EIATTR_KPARAM_INFO
	.align		4
.L_148:
        /*0058*/ 	.byte	0x04, 0x17
        /*005a*/ 	.short	(.L_150 - .L_149)
.L_149:
        /*005c*/ 	.word	0x00000000
        /*0060*/ 	.short	0x0005
        /*0062*/ 	.short	0x0028
        /*0064*/ 	.byte	0x00, 0xf5, 0x21, 0x00


	//----- nvinfo : EIATTR_KPARAM_INFO
	.align		4
.L_150:
        /*0068*/ 	.byte	0x04, 0x17
        /*006a*/ 	.short	(.L_152 - .L_151)
.L_151:
        /*006c*/ 	.word	0x00000000
        /*0070*/ 	.short	0x0004
        /*0072*/ 	.short	0x0020
        /*0074*/ 	.byte	0x00, 0xf5, 0x21, 0x00


	//----- nvinfo : EIATTR_KPARAM_INFO
	.align		4
.L_152:
        /*0078*/ 	.byte	0x04, 0x17
        /*007a*/ 	.short	(.L_154 - .L_153)
.L_153:
        /*007c*/ 	.word	0x00000000
        /*0080*/ 	.short	0x0003
        /*0082*/ 	.short	0x0018
        /*0084*/ 	.byte	0x00, 0xf5, 0x21, 0x00


	//----- nvinfo : EIATTR_KPARAM_INFO
	.align		4
.L_154:
        /*0088*/ 	.byte	0x04, 0x17
        /*008a*/ 	.short	(.L_156 - .L_155)
.L_155:
        /*008c*/ 	.word	0x00000000
        /*0090*/ 	.short	0x0002
        /*0092*/ 	.short	0x0010
        /*0094*/ 	.byte	0x00, 0xf5, 0x21, 0x00


	//----- nvinfo : EIATTR_KPARAM_INFO
	.align		4
.L_156:
        /*0098*/ 	.byte	0x04, 0x17
        /*009a*/ 	.short	(.L_158 - .L_157)
.L_157:
        /*009c*/ 	.word	0x00000000
        /*00a0*/ 	.short	0x0001
        /*00a2*/ 	.short	0x0008
        /*00a4*/ 	.byte	0x00, 0xf5, 0x21, 0x00


	//----- nvinfo : EIATTR_KPARAM_INFO
	.align		4
.L_158:
        /*00a8*/ 	.byte	0x04, 0x17
        /*00aa*/ 	.short	(.L_160 - .L_159)
.L_159:
        /*00ac*/ 	.word	0x00000000
        /*00b0*/ 	.short	0x0000
        /*00b2*/ 	.short	0x0000
        /*00b4*/ 	.byte	0x00, 0xf5, 0x21, 0x00


	//----- nvinfo : EIATTR_SPARSE_MMA_MASK
	.align		4
.L_160:
        /*00b8*/ 	.byte	0x03, 0x50
        /*00ba*/ 	.short	0x0000


	//----- nvinfo : EIATTR_MAXREG_COUNT
	.align		4
        /*00bc*/ 	.byte	0x03, 0x1b
        /*00be*/ 	.short	0x00ff


	//----- nvinfo : EIATTR_MERCURY_ISA_VERSION
	.align		4
        /*00c0*/ 	.byte	0x03, 0x5f
        /*00c2*/ 	.short	0x0101


	//----- nvinfo : EIATTR_VRC_CTA_INIT_COUNT
	.align		4
        /*00c4*/ 	.byte	0x02, 0x4a
	.zero		1
	.zero		1


	//----- nvinfo : EIATTR_EXIT_INSTR_OFFSETS
	.align		4
        /*00c8*/ 	.byte	0x04, 0x1c
        /*00ca*/ 	.short	(.L_162 - .L_161)


	//   ....[0]....
.L_161:
        /*00cc*/ 	.word	0x00000070


	//   ....[1]....
        /*00d0*/ 	.word	0x000004e0


	//   ....[2]....
        /*00d4*/ 	.word	0x00000510


	//   ....[3]....
        /*00d8*/ 	.word	0x00000540


	//----- nvinfo : EIATTR_CRS_STACK_SIZE
	.align		4
.L_162:
        /*00dc*/ 	.byte	0x04, 0x1e
        /*00de*/ 	.short	(.L_164 - .L_163)
.L_163:
        /*00e0*/ 	.word	0x00000000


	//----- nvinfo : EIATTR_CBANK_PARAM_SIZE
	.align		4
.L_164:
        /*00e4*/ 	.byte	0x03, 0x19
        /*00e6*/ 	.short	0x0048


	//----- nvinfo : EIATTR_PARAM_CBANK
	.align		4
        /*00e8*/ 	.byte	0x04, 0x0a
        /*00ea*/ 	.short	(.L_166 - .L_165)
	.align		4
.L_165:
        /*00ec*/ 	.word	index@(.nv.constant0._Z6updatePfS_S_S_S_S_fffiPKf)
        /*00f0*/ 	.short	0x0380
        /*00f2*/ 	.short	0x0048


	//----- nvinfo : EIATTR_SW_WAR
	.align		4
.L_166:
        /*00f4*/ 	.byte	0x04, 0x36
        /*00f6*/ 	.short	(.L_168 - .L_167)
.L_167:
        /*00f8*/ 	.word	0x00000008
.L_168:


//--------------------- .nv.callgraph             --------------------------
	.section	.nv.callgraph,"",@"SHT_CUDA_CALLGRAPH"
	.align	4
	.sectionentsize	8
	.align		4
        /*0000*/ 	.word	0x00000000
	.align		4
        /*0004*/ 	.word	0xffffffff
	.align		4
        /*0008*/ 	.word	index@(_Z21positionObjectsInGridPfS_PiS0_iii)
	.align		4
        /*000c*/ 	.word	index@(vprintf)
	.align		4
        /*0010*/ 	.word	0x00000000
	.align		4
        /*0014*/ 	.word	0xfffffffe
	.align		4
        /*0018*/ 	.word	0x00000000
	.align		4
        /*001c*/ 	.word	0xfffffffd
	.align		4
        /*0020*/ 	.word	0x00000000
	.align		4
        /*0024*/ 	.word	0xfffffffc


//--------------------- .nv.constant4             --------------------------
	.section	.nv.constant4,"a",@progbits
	.align	8
	.align		8
.nv.constant4:
        /*0000*/ 	.dword	$str
	.align		8
        /*0008*/ 	.dword	vprintf


//--------------------- .text._Z16solveContactGridPfS_S_S_S_Piiii --------------------------
	.section	.text._Z16solveContactGridPfS_S_S_S_Piiii,"ax",@progbits
	.align	128
        .global         _Z16solveContactGridPfS_S_S_S_Piiii
        .type           _Z16solveContactGridPfS_S_S_S_Piiii,@function
        .size           _Z16solveContactGridPfS_S_S_S_Piiii,(.L_x_100 - _Z16solveContactGridPfS_S_S_S_Piiii)
        .other          _Z16solveContactGridPfS_S_S_S_Piiii,@"STO_CUDA_ENTRY STV_DEFAULT"
_Z16solveContactGridPfS_S_S_S_Piiii:
.text._Z16solveContactGridPfS_S_S_S_Piiii:
[----:B------:R-:W-:Y:S01]  /*0000*/  LDC R1, c[0x0][0x37c] ;  /* 0x0000df00ff017b82 */ /* 0x000fe20000000800 */
[----:B------:R-:W0:Y:S07]  /*0010*/  S2R R2, SR_CTAID.X ;  /* 0x0000000000027919 */ /* 0x000e2e0000002500 */
[----:B------:R-:W1:Y:S01]  /*0020*/  LDC R7, c[0x0][0x3b0] ;  /* 0x0000ec00ff077b82 */ /* 0x000e620000000800 */
[----:B------:R-:W0:Y:S01]  /*0030*/  LDCU UR4, c[0x0][0x360] ;  /* 0x00006c00ff0477ac */ /* 0x000e220008000800 */
[----:B------:R-:W0:Y:S01]  /*0040*/  S2R R3, SR_TID.X ;  /* 0x0000000000037919 */ /* 0x000e220000002100 */
[----:B------:R-:W2:Y:S01]  /*0050*/  LDCU UR5, c[0x0][0x3b8] ;  /* 0x00007700ff0577ac */ /* 0x000ea20008000800 */
[----:B0-----:R-:W-:-:S02]  /*0060*/  IMAD R2, R2, UR4, R3 ;  /* 0x0000000402027c24 */ /* 0x001fc4000f8e0203 */
[----:B-1----:R-:W-:-:S05]  /*0070*/  IMAD R3, R7, R7, RZ ;  /* 0x0000000707037224 */ /* 0x002fca00078e02ff */
[----:B------:R-:W-:-:S04]  /*0080*/  ISETP.GE.AND P0, PT, R2, R3, PT ;  /* 0x000000030200720c */ /* 0x000fc80003f06270 */
[----:B--2---:R-:W-:-:S13]  /*0090*/  ISETP.EQ.OR P0, PT, RZ, UR5, P0 ;  /* 0x00000005ff007c0c */ /* 0x004fda0008702670 */
[----:B------:R-:W-:Y:S05]  /*00a0*/  @P0 EXIT ;  /* 0x000000000000094d */ /* 0x000fea0003800000 */
[----:B------:R-:W0:Y:S02]  /*00b0*/  LDC R0, c[0x0][0x3b4] ;  /* 0x0000ed00ff007b82 */ /* 0x000e240000000800 */
[----:B0-----:R-:W-:-:S13]  /*00c0*/  ISETP.GE.AND P0, PT, R0, 0x1, PT ;  /* 0x000000010000780c */ /* 0x001fda0003f06270 */
[----:B------:R-:W-:Y:S05]  /*00d0*/  @!P0 EXIT ;  /* 0x000000000000894d */ /* 0x000fea0003800000 */
[----:B------:R-:W-:Y:S01]  /*00e0*/  IABS R9, R7 ;  /* 0x0000000700097213 */ /* 0x000fe20000000000 */
[----:B------:R-:W0:Y:S03]  /*00f0*/  LDCU.64 UR4, c[0x0][0x358] ;  /* 0x00006b00ff0477ac */ /* 0x000e260008000a00 */
[----:B------:R-:W1:Y:S08]  /*0100*/  I2F.RP R0, R9 ;  /* 0x0000000900007306 */ /* 0x000e700000209400 */
[----:B-1----:R-:W1:Y:S02]  /*0110*/  MUFU.RCP R0, R0 ;  /* 0x0000000000007308 */ /* 0x002e640000001000 */
[----:B-1----:R-:W-:-:S06]  /*0120*/  VIADD R4, R0, 0xffffffe ;  /* 0x0ffffffe00047836 */ /* 0x002fcc0000000000 */
[----:B------:R1:W2:Y:S02]  /*0130*/  F2I.FTZ.U32.TRUNC.NTZ R5, R4 ;  /* 0x0000000400057305 */ /* 0x0002a4000021f000 */
[----:B-1----:R-:W-:Y:S02]  /*0140*/  HFMA2 R4, -RZ, RZ, 0, 0 ;  /* 0x00000000ff047431 */ /* 0x002fe400000001ff */
[----:B--2---:R-:W-:-:S04]  /*0150*/  IMAD.MOV R6, RZ, RZ, -R5 ;  /* 0x000000ffff067224 */ /* 0x004fc800078e0a05 */
[----:B------:R-:W-:Y:S01]  /*0160*/  IMAD R3, R6, R9, RZ ;  /* 0x0000000906037224 */ /* 0x000fe200078e02ff */
[----:B------:R-:W-:-:S03]  /*0170*/  IABS R6, R2 ;  /* 0x0000000200067213 */ /* 0x000fc60000000000 */
[----:B------:R-:W-:-:S06]  /*0180*/  IMAD.HI.U32 R5, R5, R3, R4 ;  /* 0x0000000305057227 */ /* 0x000fcc00078e0004 */
[----:B------:R-:W-:-:S04]  /*0190*/  IMAD.HI.U32 R3, R5, R6, RZ ;  /* 0x0000000605037227 */ /* 0x000fc800078e00ff */
[----:B------:R-:W-:Y:S02]  /*01a0*/  IMAD.MOV R0, RZ, RZ, -R3 ;  /* 0x000000ffff007224 */ /* 0x000fe400078e0a03 */
[----:B------:R-:W-:Y:S02]  /*01b0*/  IMAD.MOV.U32 R5, RZ, RZ, -0x1 ;  /* 0xffffffffff057424 */ /* 0x000fe400078e00ff */
[----:B------:R-:W-:-:S05]  /*01c0*/  IMAD R0, R9, R0, R6 ;  /* 0x0000000009007224 */ /* 0x000fca00078e0206 */
[----:B------:R-:W-:-:S13]  /*01d0*/  ISETP.GT.U32.AND P1, PT, R9, R0, PT ;  /* 0x000000000900720c */ /* 0x000fda0003f24070 */
[----:B------:R-:W-:Y:S01]  /*01e0*/  @!P1 IMAD.IADD R0, R0, 0x1, -R9 ;  /* 0x0000000100009824 */ /* 0x000fe200078e0a09 */
[----:B------:R-:W-:Y:S02]  /*01f0*/  @!P1 IADD3 R3, PT, PT, R3, 0x1, RZ ;  /* 0x0000000103039810 */ /* 0x000fe40007ffe0ff */
[----:B------:R-:W-:Y:S02]  /*0200*/  ISETP.NE.AND P1, PT, R7, RZ, PT ;  /* 0x000000ff0700720c */ /* 0x000fe40003f25270 */
[----:B------:R-:W-:Y:S02]  /*0210*/  ISETP.GE.U32.AND P0, PT, R0, R9, PT ;  /* 0x000000090000720c */ /* 0x000fe40003f06070 */
[----:B------:R-:W-:-:S04]  /*0220*/  LOP3.LUT R0, R2, R7, RZ, 0x3c, !PT ;  /* 0x0000000702007212 */ /* 0x000fc800078e3cff */
[----:B------:R-:W-:-:S07]  /*0230*/  ISETP.GE.AND P2, PT, R0, RZ, PT ;  /* 0x000000ff0000720c */ /* 0x000fce0003f46270 */
[----:B------:R-:W-:-:S06]  /*0240*/  @P0 VIADD R3, R3, 0x1 ;  /* 0x0000000103030836 */ /* 0x000fcc0000000000 */
[----:B------:R-:W-:Y:S01]  /*0250*/  @!P2 IMAD.MOV R3, RZ, RZ, -R3 ;  /* 0x000000ffff03a224 */ /* 0x000fe200078e0a03 */
[----:B------:R-:W-:-:S04]  /*0260*/  @!P1 LOP3.LUT R3, RZ, R7, RZ, 0x33, !PT ;  /* 0x00000007ff039212 */ /* 0x000fc800078e33ff */
[C---:B------:R-:W-:Y:S01]  /*0270*/  IADD3 R0, PT, PT, R3.reuse, 0x1, RZ ;  /* 0x0000000103007810 */ /* 0x040fe20007ffe0ff */
[----:B------:R-:W-:Y:S01]  /*0280*/  IMAD.MOV R4, RZ, RZ, -R3 ;  /* 0x000000ffff047224 */ /* 0x000fe200078e0a03 */
[CC--:B------:R-:W-:Y:S02]  /*0290*/  ISETP.GT.AND P0, PT, R3.reuse, R7.reuse, PT ;  /* 0x000000070300720c */ /* 0x0c0fe40003f04270 */
[-C--:B------:R-:W-:Y:S01]  /*02a0*/  ISETP.GE.AND P1, PT, R3, R7.reuse, PT ;  /* 0x000000070300720c */ /* 0x080fe20003f26270 */
[----:B------:R-:W-:Y:S01]  /*02b0*/  IMAD R4, R7, R4, R2 ;  /* 0x0000000407047224 */ /* 0x000fe200078e0202 */
[----:B------:R-:W-:Y:S02]  /*02c0*/  ISETP.GE.AND P2, PT, R0, R7, PT ;  /* 0x000000070000720c */ /* 0x000fe40003f46270 */
[C---:B------:R-:W-:Y:S02]  /*02d0*/  ISETP.GT.AND P0, PT, R3.reuse, RZ, !P0 ;  /* 0x000000ff0300720c */ /* 0x040fe40004704270 */
[----:B------:R-:W-:-:S02]  /*02e0*/  ISETP.GT.AND P1, PT, R3, -0x1, !P1 ;  /* 0xffffffff0300780c */ /* 0x000fc40004f24270 */
[C---:B------:R-:W-:Y:S02]  /*02f0*/  ISETP.GT.AND P2, PT, R3.reuse, -0x2, !P2 ;  /* 0xfffffffe0300780c */ /* 0x040fe40005744270 */
[----:B0-----:R-:W-:-:S11]  /*0300*/  IADD3 R6, PT, PT, R3, -0x1, RZ ;  /* 0xffffffff03067810 */ /* 0x001fd60007ffe0ff */
.L_x_45:
[----:B0-----:R-:W0:Y:S01]  /*0310*/  LDC R8, c[0x0][0x3b0] ;  /* 0x0000ec00ff087b82 */ /* 0x001e220000000800 */
[----:B------:R-:W-:Y:S01]  /*0320*/  IMAD.IADD R7, R4, 0x1, R5 ;  /* 0x0000000104077824 */ /* 0x000fe200078e0205 */
[----:B------:R-:W-:Y:S01]  /*0330*/  BSSY B1, `(.L_x_0) ;  /* 0x000009a000017945 */ /* 0x000fe20003800000 */
[----:B------:R-:W-:-:S05]  /*0340*/  VIADD R5, R5, 0x1 ;  /* 0x0000000105057836 */ /* 0x000fca0000000000 */
[----:B------:R-:W-:Y:S02]  /*0350*/  ISETP.NE.AND P5, PT, R5, 0x2, PT ;  /* 0x000000020500780c */ /* 0x000fe40003fa5270 */
[----:B0-----:R-:W-:-:S04]  /*0360*/  ISETP.GE.AND P3, PT, R7, R8, PT ;  /* 0x000000080700720c */ /* 0x001fc80003f66270 */
[----:B------:R-:W-:-:S04]  /*0370*/  ISETP.GT.AND P3, PT, R7, -0x1, !P3 ;  /* 0xffffffff0700780c */ /* 0x000fc80005f64270 */
[----:B------:R-:W-:-:S13]  /*0380*/  PLOP3.LUT P4, PT, P3, P0, PT, 0x80, 0x8 ;  /* 0x000000000008781c */ /* 0x000fda0001f81070 */
[----:B------:R-:W-:Y:S05]  /*0390*/  @!P4 BRA `(.L_x_1) ;  /* 0x00000008004cc947 */ /* 0x000fea0003800000 */
[----:B------:R-:W0:Y:S01]  /*03a0*/  LDCU UR6, c[0x0][0x3b4] ;  /* 0x00007680ff0677ac */ /* 0x000e220008000800 */
[----:B------:R-:W-:Y:S01]  /*03b0*/  IMAD R8, R6, R8, R7 ;  /* 0x0000000806087224 */ /* 0x000fe200078e0207 */
[----:B------:R-:W-:-:S03]  /*03c0*/  MOV R9, RZ ;  /* 0x000000ff00097202 */ /* 0x000fc60000000f00 */
[----:B0-----:R-:W-:-:S07]  /*03d0*/  IMAD R8, R8, UR6, RZ ;  /* 0x0000000608087c24 */ /* 0x001fce000f8e02ff */
.L_x_14:
[----:B0-----:R-:W0:Y:S08]  /*03e0*/  LDC R10, c[0x0][0x3b4] ;  /* 0x0000ed00ff0a7b82 */ /* 0x001e300000000800 */
[----:B------:R-:W1:Y:S01]  /*03f0*/  LDC.64 R36, c[0x0][0x3a8] ;  /* 0x0000ea00ff247b82 */ /* 0x000e620000000a00 */
[----:B0-----:R-:W-:-:S04]  /*0400*/  IMAD R11, R2, R10, R9 ;  /* 0x0000000a020b7224 */ /* 0x001fc800078e0209 */
[----:B-1----:R-:W-:-:S05]  /*0410*/  IMAD.WIDE R36, R11, 0x4, R36 ;  /* 0x000000040b247825 */ /* 0x002fca00078e0224 */
[----:B------:R-:W2:Y:S02]  /*0420*/  LDG.E R0, desc[UR4][R36.64] ;  /* 0x0000000424007981 */ /* 0x000ea4000c1e1900 */
[----:B--2---:R-:W-:-:S13]  /*0430*/  ISETP.NE.AND P4, PT, R0, -0x1, PT ;  /* 0xffffffff0000780c */ /* 0x004fda0003f85270 */
[----:B------:R-:W-:Y:S05]  /*0440*/  @!P4 BRA `(.L_x_1) ;  /* 0x000000080020c947 */ /* 0x000fea0003800000 */
[----:B------:R-:W-:Y:S01]  /*0450*/  BSSY B2, `(.L_x_2) ;  /* 0x0000083000027945 */ /* 0x000fe20003800000 */
[----:B------:R-:W-:Y:S02]  /*0460*/  IMAD.MOV R10, RZ, RZ, -R10 ;  /* 0x000000ffff0a7224 */ /* 0x000fe400078e0a0a */
[----:B------:R-:W-:-:S07]  /*0470*/  IMAD.MOV.U32 R11, RZ, RZ, R8 ;  /* 0x000000ffff0b7224 */ /* 0x000fce00078e0008 */
.L_x_13:
[----:B0-----:R-:W0:Y:S02]  /*0480*/  LDC.64 R26, c[0x0][0x3a8] ;  /* 0x0000ea00ff1a7b82 */ /* 0x001e240000000a00 */
[----:B0-----:R-:W-:-:S06]  /*0490*/  IMAD.WIDE R26, R11, 0x4, R26 ;  /* 0x000000040b1a7825 */ /* 0x001fcc00078e021a */
[----:B------:R-:W2:Y:S01]  /*04a0*/  LDG.E R26, desc[UR4][R26.64] ;  /* 0x000000041a1a7981 */ /* 0x000ea2000c1e1900 */
[----:B------:R-:W-:Y:S05]  /*04b0*/  YIELD ;  /* 0x0000000000007946 */ /* 0x000fea0003800000 */
[----:B--2---:R-:W-:-:S13]  /*04c0*/  ISETP.NE.AND P4, PT, R26, -0x1, PT ;  /* 0xffffffff1a00780c */ /* 0x004fda0003f85270 */
[----:B------:R-:W-:Y:S05]  /*04d0*/  @!P4 BRA `(.L_x_3) ;  /* 0x0000000400e8c947 */ /* 0x000fea0003800000 */
[----:B------:R-:W2:Y:S01]  /*04e0*/  LDG.E R27, desc[UR4][R36.64] ;  /* 0x00000004241b7981 */ /* 0x000ea2000c1e1900 */
[----:B------:R-:W2:Y:S08]  /*04f0*/  LDC.64 R16, c[0x0][0x388] ;  /* 0x0000e200ff107b82 */ /* 0x000eb00000000a00 */
[----:B------:R-:W0:Y:S02]  /*0500*/  LDC.64 R12, c[0x0][0x380] ;  /* 0x0000e000ff0c7b82 */ /* 0x000e240000000a00 */
[----:B0-----:R-:W-:-:S06]  /*0510*/  IMAD.WIDE R20, R26, 0x4, R12 ;  /* 0x000000041a147825 */ /* 0x001fcc00078e020c */
[----:B------:R-:W3:Y:S01]  /*0520*/  LDG.E R20, desc[UR4][R20.64] ;  /* 0x0000000414147981 */ /* 0x000ee2000c1e1900 */
[----:B--2---:R-:W-:-:S04]  /*0530*/  IMAD.WIDE R14, R27, 0x4, R16 ;  /* 0x000000041b0e7825 */ /* 0x004fc800078e0210 */
[----:B------:R-:W-:Y:S02]  /*0540*/  IMAD.WIDE R16, R26, 0x4, R16 ;  /* 0x000000041a107825 */ /* 0x000fe400078e0210 */
[----:B------:R-:W2:Y:S02]  /*0550*/  LDG.E R14, desc[UR4][R14.64] ;  /* 0x000000040e0e7981 */ /* 0x000ea4000c1e1900 */
[----:B------:R-:W-:Y:S02]  /*0560*/  IMAD.WIDE R18, R27, 0x4, R12 ;  /* 0x000000041b127825 */ /* 0x000fe400078e020c */
[----:B------:R-:W4:Y:S04]  /*0570*/  LDG.E R16, desc[UR4][R16.64] ;  /* 0x0000000410107981 */ /* 0x000f28000c1e1900 */
[----:B------:R-:W5:Y:S01]  /*0580*/  LDG.E R30, desc[UR4][R18.64] ;  /* 0x00000004121e7981 */ /* 0x000f62000c1e1900 */
[----:B---3--:R-:W-:Y:S01]  /*0590*/  F2F.F64.F32 R24, R20 ;  /* 0x0000001400187310 */ /* 0x008fe20000201800 */
[----:B------:R-:W-:Y:S07]  /*05a0*/  BSSY.RECONVERGENT B3, `(.L_x_4) ;  /* 0x0000069000037945 */ /* 0x000fee0003800200 */
[----:B--2---:R-:W-:Y:S08]  /*05b0*/  F2F.F64.F32 R12, R14 ;  /* 0x0000000e000c7310 */ /* 0x004ff00000201800 */
[----:B----4-:R-:W0:Y:S08]  /*05c0*/  F2F.F64.F32 R28, R16 ;  /* 0x00000010001c7310 */ /* 0x010e300000201800 */
[----:B-----5:R-:W1:Y:S01]  /*05d0*/  F2F.F64.F32 R22, R30 ;  /* 0x0000001e00167310 */ /* 0x020e620000201800 */
[----:B0-----:R-:W-:-:S02]  /*05e0*/  DADD R12, -R12, R28 ;  /* 0x000000000c0c7229 */ /* 0x001fc4000000011c */
[----:B-1----:R-:W-:-:S06]  /*05f0*/  DADD R22, -R22, R24 ;  /* 0x0000000016167229 */ /* 0x002fcc0000000118 */
[----:B------:R-:W-:-:S08]  /*0600*/  DMUL R18, R12, R12 ;  /* 0x0000000c0c127228 */ /* 0x000fd00000000000 */
[----:B------:R-:W-:-:S06]  /*0610*/  DFMA R18, R22, R22, R18 ;  /* 0x000000161612722b */ /* 0x000fcc0000000012 */
[----:B------:R-:W0:Y:S02]  /*0620*/  F2F.F32.F64 R0, R18 ;  /* 0x0000001200007310 */ /* 0x000e240000301000 */
[----:B0-----:R-:W-:-:S13]  /*0630*/  FSETP.GT.AND P4, PT, R0, 9.9999997473787516356e-06, PT ;  /* 0x3727c5ac0000780b */ /* 0x001fda0003f84000 */
[----:B------:R-:W-:Y:S05]  /*0640*/  @!P4 BRA `(.L_x_5) ;  /* 0x000000040078c947 */ /* 0x000fea0003800000 */
[----:B------:R-:W0:Y:S02]  /*0650*/  LDC.64 R20, c[0x0][0x3a0] ;  /* 0x0000e800ff147b82 */ /* 0x000e240000000a00 */
[----:B0-----:R-:W-:-:S04]  /*0660*/  IMAD.WIDE R18, R26, 0x4, R20 ;  /* 0x000000041a127825 */ /* 0x001fc800078e0214 */
[----:B------:R-:W-:Y:S02]  /*0670*/  IMAD.WIDE R20, R27, 0x4, R20 ;  /* 0x000000041b147825 */ /* 0x000fe400078e0214 */
[----:B------:R-:W2:Y:S04]  /*0680*/  LDG.E R18, desc[UR4][R18.64] ;  /* 0x0000000412127981 */ /* 0x000ea8000c1e1900 */
[----:B------:R-:W3:Y:S01]  /*0690*/  LDG.E R20, desc[UR4][R20.64] ;  /* 0x0000000414147981 */ /* 0x000ee2000c1e1900 */
[----:B--2---:R-:W-:Y:S08]  /*06a0*/  F2F.F64.F32 R24, R18 ;  /* 0x0000001200187310 */ /* 0x004ff00000201800 */
[----:B---3--:R-:W0:Y:S02]  /*06b0*/  F2F.F64.F32 R14, R20 ;  /* 0x00000014000e7310 */ /* 0x008e240000201800 */
[----:B0-----:R-:W-:-:S06]  /*06c0*/  DADD R24, R24, R14 ;  /* 0x0000000018187229 */ /* 0x001fcc000000000e */
[----:B------:R-:W0:Y:S02]  /*06d0*/  F2F.F64.F32 R14, R0 ;  /* 0x00000000000e7310 */ /* 0x000e240000201800 */
[----:B------:R-:W-:-:S08]  /*06e0*/  DMUL R16, R24, R24 ;  /* 0x0000001818107228 */ /* 0x000fd00000000000 */
[----:B0-----:R-:W-:-:S14]  /*06f0*/  DSETP.GT.AND P4, PT, R16, R14, PT ;  /* 0x0000000e1000722a */ /* 0x001fdc0003f84000 */
[----:B------:R-:W-:Y:S05]  /*0700*/  @!P4 BRA `(.L_x_5) ;  /* 0x000000040048c947 */ /* 0x000fea0003800000 */
[----:B------:R-:W-:Y:S01]  /*0710*/  IADD3 R14, PT, PT, R0, -0xd000000, RZ ;  /* 0xf3000000000e7810 */ /* 0x000fe20007ffe0ff */
[----:B------:R0:W1:Y:S01]  /*0720*/  MUFU.RSQ R17, R0 ;  /* 0x0000000000117308 */ /* 0x0000620000001400 */
[----:B------:R-:W-:Y:S02]  /*0730*/  BSSY.RECONVERGENT B0, `(.L_x_6) ;  /* 0x000000c000007945 */ /* 0x000fe40003800200 */
[----:B------:R-:W-:-:S13]  /*0740*/  ISETP.GT.U32.AND P4, PT, R14, 0x727fffff, PT ;  /* 0x727fffff0e00780c */ /* 0x000fda0003f84070 */
[----:B0-----:R-:W-:Y:S05]  /*0750*/  @!P4 BRA `(.L_x_7) ;  /* 0x000000000014c947 */ /* 0x001fea0003800000 */
[----:B------:R-:W-:Y:S01]  /*0760*/  IMAD.MOV.U32 R16, RZ, RZ, R0 ;  /* 0x000000ffff107224 */ /* 0x000fe200078e0000 */
[----:B------:R-:W-:-:S07]  /*0770*/  MOV R0, 0x790 ;  /* 0x0000079000007802 */ /* 0x000fce0000000f00 */
[----:B-1----:R-:W-:Y:S05]  /*0780*/  CALL.REL.NOINC `($__internal_1_$__cuda_sm20_sqrt_rn_f32_slowpath) ;  /* 0x0000001c00847944 */ /* 0x002fea0003c00000 */
[----:B------:R-:W-:Y:S01]  /*0790*/  IMAD.MOV.U32 R14, RZ, RZ, R21 ;  /* 0x000000ffff0e7224 */ /* 0x000fe200078e0015 */
[----:B------:R-:W-:Y:S06]  /*07a0*/  BRA `(.L_x_8) ;  /* 0x0000000000107947 */ /* 0x000fec0003800000 */
.L_x_7:
[----:B-1----:R-:W-:Y:S01]  /*07b0*/  FMUL.FTZ R15, R0, R17 ;  /* 0x00000011000f7220 */ /* 0x002fe20000410000 */
[----:B------:R-:W-:-:S03]  /*07c0*/  FMUL.FTZ R14, R17, 0.5 ;  /* 0x3f000000110e7820 */ /* 0x000fc60000410000 */
[----:B------:R-:W-:-:S04]  /*07d0*/  FFMA R0, -R15, R15, R0 ;  /* 0x0000000f0f007223 */ /* 0x000fc80000000100 */
[----:B------:R-:W-:-:S07]  /*07e0*/  FFMA R14, R0, R14, R15 ;  /* 0x0000000e000e7223 */ /* 0x000fce000000000f */
.L_x_8:
[----:B------:R-:W-:Y:S05]  /*07f0*/  BSYNC.RECONVERGENT B0 ;  /* 0x0000000000007941 */ /* 0x000fea0003800200 */
.L_x_6:
[----:B------:R-:W0:Y:S01]  /*0800*/  F2F.F64.F32 R14, R14 ;  /* 0x0000000e000e7310 */ /* 0x000e220000201800 */
[----:B------:R-:W-:Y:S01]  /*0810*/  MOV R18, 0x1 ;  /* 0x0000000100127802 */ /* 0x000fe20000000f00 */
[----:B------:R-:W-:Y:S01]  /*0820*/  BSSY.RECONVERGENT B4, `(.L_x_9) ;  /* 0x0000017000047945 */ /* 0x000fe20003800200 */
[----:B------:R-:W-:-:S05]  /*0830*/  FSETP.GEU.AND P6, PT, |R23|, 6.5827683646048100446e-37, PT ;  /* 0x036000001700780b */ /* 0x000fca0003fce200 */
[----:B0-----:R-:W0:Y:S01]  /*0840*/  MUFU.RCP64H R19, R15 ;  /* 0x0000000f00137308 */ /* 0x001e220000001800 */
[----:B------:R-:W-:-:S08]  /*0850*/  DADD R24, R24, -R14 ;  /* 0x0000000018187229 */ /* 0x000fd0000000080e */
[----:B------:R-:W-:-:S06]  /*0860*/  DMUL R24, R24, 0.5 ;  /* 0x3fe0000018187828 */ /* 0x000fcc0000000000 */
[----:B------:R1:W2:Y:S01]  /*0870*/  F2F.F32.F64 R30, R24 ;  /* 0x00000018001e7310 */ /* 0x0002a20000301000 */
[----:B0-----:R-:W-:-:S08]  /*0880*/  DFMA R16, -R14, R18, 1 ;  /* 0x3ff000000e10742b */ /* 0x001fd00000000112 */
[----:B------:R-:W-:-:S08]  /*0890*/  DFMA R16, R16, R16, R16 ;  /* 0x000000101010722b */ /* 0x000fd00000000010 */
[----:B------:R-:W-:-:S08]  /*08a0*/  DFMA R16, R18, R16, R18 ;  /* 0x000000101210722b */ /* 0x000fd00000000012 */
[----:B------:R-:W-:-:S08]  /*08b0*/  DFMA R20, -R14, R16, 1 ;  /* 0x3ff000000e14742b */ /* 0x000fd00000000110 */
[----:B------:R-:W-:-:S08]  /*08c0*/  DFMA R20, R16, R20, R16 ;  /* 0x000000141014722b */ /* 0x000fd00000000010 */
[----:B------:R-:W-:-:S08]  /*08d0*/  DMUL R18, R22, R20 ;  /* 0x0000001416127228 */ /* 0x000fd00000000000 */
[----:B------:R-:W-:-:S08]  /*08e0*/  DFMA R16, -R14, R18, R22 ;  /* 0x000000120e10722b */ /* 0x000fd00000000116 */
[----:B------:R-:W-:-:S10]  /*08f0*/  DFMA R28, R20, R16, R18 ;  /* 0x00000010141c722b */ /* 0x000fd40000000012 */
[----:B------:R-:W-:-:S05]  /*0900*/  FFMA R0, RZ, R15, R29 ;  /* 0x0000000fff007223 */ /* 0x000fca000000001d */
[----:B------:R-:W-:-:S13]  /*0910*/  FSETP.GT.AND P4, PT, |R0|, 1.469367938527859385e-39, PT ;  /* 0x001000000000780b */ /* 0x000fda0003f84200 */
[----:B-12---:R-:W-:Y:S05]  /*0920*/  @P4 BRA P6, `(.L_x_10) ;  /* 0x0000000000184947 */ /* 0x006fea0003000000 */
[----:B------:R-:W-:Y:S01]  /*0930*/  IMAD.MOV.U32 R16, RZ, RZ, R22 ;  /* 0x000000ffff107224 */ /* 0x000fe200078e0016 */
[----:B------:R-:W-:Y:S01]  /*0940*/  MOV R20, R14 ;  /* 0x0000000e00147202 */ /* 0x000fe20000000f00 */
[----:B------:R-:W-:Y:S01]  /*0950*/  IMAD.MOV.U32 R17, RZ, RZ, R23 ;  /* 0x000000ffff117224 */ /* 0x000fe200078e0017 */
[----:B------:R-:W-:Y:S01]  /*0960*/  MOV R0, 0x990 ;  /* 0x0000099000007802 */ /* 0x000fe20000000f00 */
[----:B------:R-:W-:-:S07]  /*0970*/  IMAD.MOV.U32 R19, RZ, RZ, R15 ;  /* 0x000000ffff137224 */ /* 0x000fce00078e000f */
[----:B------:R-:W-:Y:S05]  /*0980*/  CALL.REL.NOINC `($__internal_0_$__cuda_sm20_div_rn_f64_full) ;  /* 0x0000001400987944 */ /* 0x000fea0003c00000 */
.L_x_10:
[----:B------:R-:W-:Y:S05]  /*0990*/  BSYNC.RECONVERGENT B4 ;  /* 0x0000000000047941 */ /* 0x000fea0003800200 */
.L_x_9:
[----:B------:R-:W0:Y:S01]  /*09a0*/  MUFU.RCP64H R17, R15 ;  /* 0x0000000f00117308 */ /* 0x000e220000001800 */
[----:B------:R-:W-:Y:S01]  /*09b0*/  IMAD.MOV.U32 R16, RZ, RZ, 0x1 ;  /* 0x00000001ff107424 */ /* 0x000fe200078e00ff */
[----:B------:R-:W-:Y:S01]  /*09c0*/  FSETP.GEU.AND P6, PT, |R13|, 6.5827683646048100446e-37, PT ;  /* 0x036000000d00780b */ /* 0x000fe20003fce200 */
[----:B------:R-:W-:Y:S05]  /*09d0*/  BSSY.RECONVERGENT B4, `(.L_x_11) ;  /* 0x0000017000047945 */ /* 0x000fea0003800200 */
[----:B------:R-:W1:Y:S01]  /*09e0*/  F2F.F64.F32 R38, R30 ;  /* 0x0000001e00267310 */ /* 0x000e620000201800 */
[----:B0-----:R-:W-:Y:S02]  /*09f0*/  DFMA R18, -R14, R16, 1 ;  /* 0x3ff000000e12742b */ /* 0x001fe40000000110 */
[----:B-1----:R-:W-:-:S06]  /*0a00*/  DMUL R34, R38, R28 ;  /* 0x0000001c26227228 */ /* 0x002fcc0000000000 */
[----:B------:R-:W-:-:S08]  /*0a10*/  DFMA R18, R18, R18, R18 ;  /* 0x000000121212722b */ /* 0x000fd00000000012 */
[----:B------:R-:W-:Y:S01]  /*0a20*/  DFMA R18, R16, R18, R16 ;  /* 0x000000121012722b */ /* 0x000fe20000000010 */
[----:B------:R0:W1:Y:S07]  /*0a30*/  F2F.F32.F64 R34, R34 ;  /* 0x0000002200227310 */ /* 0x00006e0000301000 */
[----:B------:R-:W-:-:S08]  /*0a40*/  DFMA R16, -R14, R18, 1 ;  /* 0x3ff000000e10742b */ /* 0x000fd00000000112 */
[----:B------:R-:W-:-:S08]  /*0a50*/  DFMA R16, R18, R16, R18 ;  /* 0x000000101210722b */ /* 0x000fd00000000012 */
[----:B------:R-:W-:-:S08]  /*0a60*/  DMUL R18, R12, R16 ;  /* 0x000000100c127228 */ /* 0x000fd00000000000 */
[----:B------:R-:W-:-:S08]  /*0a70*/  DFMA R20, -R14, R18, R12 ;  /* 0x000000120e14722b */ /* 0x000fd0000000010c */
[----:B------:R-:W-:-:S10]  /*0a80*/  DFMA R16, R16, R20, R18 ;  /* 0x000000141010722b */ /* 0x000fd40000000012 */
[----:B------:R-:W-:-:S05]  /*0a90*/  FFMA R0, RZ, R15, R17 ;  /* 0x0000000fff007223 */ /* 0x000fca0000000011 */
[----:B------:R-:W-:-:S13]  /*0aa0*/  FSETP.GT.AND P4, PT, |R0|, 1.469367938527859385e-39, PT ;  /* 0x001000000000780b */ /* 0x000fda0003f84200 */
[----:B01----:R-:W-:Y:S05]  /*0ab0*/  @P4 BRA P6, `(.L_x_12) ;  /* 0x0000000000204947 */ /* 0x003fea0003000000 */
[----:B------:R-:W-:Y:S01]  /*0ac0*/  MOV R16, R12 ;  /* 0x0000000c00107202 */ /* 0x000fe20000000f00 */
[----:B------:R-:W-:Y:S01]  /*0ad0*/  IMAD.MOV.U32 R17, RZ, RZ, R13 ;  /* 0x000000ffff117224 */ /* 0x000fe200078e000d */
[----:B------:R-:W-:Y:S01]  /*0ae0*/  MOV R19, R15 ;  /* 0x0000000f00137202 */ /* 0x000fe20000000f00 */
[----:B------:R-:W-:Y:S01]  /*0af0*/  IMAD.MOV.U32 R20, RZ, RZ, R14 ;  /* 0x000000ffff147224 */ /* 0x000fe200078e000e */
[----:B------:R-:W-:-:S07]  /*0b00*/  MOV R0, 0xb20 ;  /* 0x00000b2000007802 */ /* 0x000fce0000000f00 */
[----:B------:R-:W-:Y:S05]  /*0b10*/  CALL.REL.NOINC `($__internal_0_$__cuda_sm20_div_rn_f64_full) ;  /* 0x0000001400347944 */ /* 0x000fea0003c00000 */
[----:B------:R-:W-:Y:S02]  /*0b20*/  IMAD.MOV.U32 R16, RZ, RZ, R28 ;  /* 0x000000ffff107224 */ /* 0x000fe400078e001c */
[----:B------:R-:W-:-:S07]  /*0b30*/  IMAD.MOV.U32 R17, RZ, RZ, R29 ;  /* 0x000000ffff117224 */ /* 0x000fce00078e001d */
.L_x_12:
[----:B------:R-:W-:Y:S05]  /*0b40*/  BSYNC.RECONVERGENT B4 ;  /* 0x0000000000047941 */ /* 0x000fea0003800200 */
.L_x_11:
[----:B------:R-:W0:Y:S01]  /*0b50*/  LDC.64 R14, c[0x0][0x390] ;  /* 0x0000e400ff0e7b82 */ /* 0x000e220000000a00 */
[----:B------:R-:W-:Y:S01]  /*0b60*/  DMUL R38, R38, R16 ;  /* 0x0000001026267228 */ /* 0x000fe20000000000 */
[----:B------:R-:W-:-:S06]  /*0b70*/  FADD R21, -R34, -RZ ;  /* 0x800000ff22157221 */ /* 0x000fcc0000000100 */
[----:B------:R-:W1:Y:S03]  /*0b80*/  LDC.64 R12, c[0x0][0x398] ;  /* 0x0000e600ff0c7b82 */ /* 0x000e660000000a00 */
[----:B------:R-:W2:Y:S01]  /*0b90*/  F2F.F32.F64 R39, R38 ;  /* 0x0000002600277310 */ /* 0x000ea20000301000 */
[----:B0-----:R-:W-:-:S04]  /*0ba0*/  IMAD.WIDE R16, R27, 0x4, R14 ;  /* 0x000000041b107825 */ /* 0x001fc800078e020e */
[----:B--2---:R-:W-:Y:S01]  /*0bb0*/  FADD R23, -R39, -RZ ;  /* 0x800000ff27177221 */ /* 0x004fe20000000100 */
[----:B------:R-:W-:Y:S01]  /*0bc0*/  IMAD.WIDE R14, R26, 0x4, R14 ;  /* 0x000000041a0e7825 */ /* 0x000fe200078e020e */
[----:B------:R0:W-:Y:S03]  /*0bd0*/  REDG.E.ADD.F32.FTZ.RN.STRONG.GPU desc[UR4][R16.64], R21 ;  /* 0x00000015100079a6 */ /* 0x0001e6000c12f304 */
[----:B-1----:R-:W-:-:S04]  /*0be0*/  IMAD.WIDE R18, R27, 0x4, R12 ;  /* 0x000000041b127825 */ /* 0x002fc800078e020c */
[----:B------:R-:W-:Y:S01]  /*0bf0*/  IMAD.WIDE R12, R26, 0x4, R12 ;  /* 0x000000041a0c7825 */ /* 0x000fe200078e020c */
[----:B------:R0:W-:Y:S04]  /*0c00*/  REDG.E.ADD.F32.FTZ.RN.STRONG.GPU desc[UR4][R18.64], R23 ;  /* 0x00000017120079a6 */ /* 0x0001e8000c12f304 */
[----:B------:R0:W-:Y:S04]  /*0c10*/  REDG.E.ADD.F32.FTZ.RN.STRONG.GPU desc[UR4][R14.64], R34 ;  /* 0x000000220e0079a6 */ /* 0x0001e8000c12f304 */
[----:B------:R0:W-:Y:S02]  /*0c20*/  REDG.E.ADD.F32.FTZ.RN.STRONG.GPU desc[UR4][R12.64], R39 ;  /* 0x000000270c0079a6 */ /* 0x0001e4000c12f304 */
.L_x_5:
[----:B------:R-:W-:Y:S05]  /*0c30*/  BSYNC.RECONVERGENT B3 ;  /* 0x0000000000037941 */ /* 0x000fea0003800200 */
.L_x_4:
[----:B------:R-:W-:Y:S01]  /*0c40*/  IADD3 R10, PT, PT, R10, 0x1, RZ ;  /* 0x000000010a0a7810 */ /* 0x000fe20007ffe0ff */
[----:B------:R-:W-:-:S03]  /*0c50*/  VIADD R11, R11, 0x1 ;  /* 0x000000010b0b7836 */ /* 0x000fc60000000000 */
[----:B------:R-:W-:-:S13]  /*0c60*/  ISETP.NE.AND P4, PT, R10, RZ, PT ;  /* 0x000000ff0a00720c */ /* 0x000fda0003f85270 */
[----:B------:R-:W-:Y:S05]  /*0c70*/  @P4 BRA `(.L_x_13) ;  /* 0xfffffff800004947 */ /* 0x000fea000383ffff */
.L_x_3:
[----:B------:R-:W-:Y:S05]  /*0c80*/  BSYNC B2 ;  /* 0x0000000000027941 */ /* 0x000fea0003800000 */
.L_x_2:
[----:B------:R-:W1:Y:S01]  /*0c90*/  LDCU UR6, c[0x0][0x3b4] ;  /* 0x00007680ff0677ac */ /* 0x000e620008000800 */
[----:B------:R-:W-:-:S05]  /*0ca0*/  VIADD R9, R9, 0x1 ;  /* 0x0000000109097836 */ /* 0x000fca0000000000 */
[----:B-1----:R-:W-:-:S13]  /*0cb0*/  ISETP.NE.AND P4, PT, R9, UR6, PT ;  /* 0x0000000609007c0c */ /* 0x002fda000bf85270 */
[----:B------:R-:W-:Y:S05]  /*0cc0*/  @P4 BRA `(.L_x_14) ;  /* 0xfffffff400c44947 */ /* 0x000fea000383ffff */
.L_x_1:
[----:B------:R-:W-:Y:S05]  /*0cd0*/  BSYNC B1 ;  /* 0x0000000000017941 */ /* 0x000fea0003800000 */
.L_x_0:
[----:B------:R-:W-:Y:S01]  /*0ce0*/  PLOP3.LUT P4, PT, P3, P1, PT, 0x80, 0x8 ;  /* 0x000000000008781c */ /* 0x000fe20001f83070 */
[----:B------:R-:W-:-:S12]  /*0cf0*/  BSSY B1, `(.L_x_15) ;  /* 0x0000095000017945 */ /* 0x000fd80003800000 */
[----:B------:R-:W-:Y:S05]  /*0d00*/  @!P4 BRA `(.L_x_16) ;  /* 0x00000008004cc947 */ /* 0x000fea0003800000 */
[----:B------:R-:W1:Y:S01]  /*0d10*/  LDCU UR6, c[0x0][0x3b0] ;  /* 0x00007600ff0677ac */ /* 0x000e620008000800 */
[----:B------:R-:W-:Y:S01]  /*0d20*/  MOV R9, RZ ;  /* 0x000000ff00097202 */ /* 0x000fe20000000f00 */
[----:B-1----:R-:W-:-:S07]  /*0d30*/  IMAD R8, R3, UR6, R7 ;  /* 0x0000000603087c24 */ /* 0x002fce000f8e0207 */
.L_x_29:
[----:B------:R-:W1:Y:S01]  /*0d40*/  LDC.64 R36, c[0x0][0x3a8] ;  /* 0x0000ea00ff247b82 */ /* 0x000e620000000a00 */
[----:B------:R-:W2:Y:S02]  /*0d50*/  LDCU UR6, c[0x0][0x3b4] ;  /* 0x00007680ff0677ac */ /* 0x000ea40008000800 */
[----:B--2---:R-:W-:-:S04]  /*0d60*/  IMAD R11, R2, UR6, R9 ;  /* 0x00000006020b7c24 */ /* 0x004fc8000f8e0209 */
[----:B-1----:R-:W-:-:S05]  /*0d70*/  IMAD.WIDE R36, R11, 0x4, R36 ;  /* 0x000000040b247825 */ /* 0x002fca00078e0224 */
[----:B------:R-:W2:Y:S02]  /*0d80*/  LDG.E R0, desc[UR4][R36.64] ;  /* 0x0000000424007981 */ /* 0x000ea4000c1e1900 */
[----:B--2---:R-:W-:-:S13]  /*0d90*/  ISETP.NE.AND P4, PT, R0, -0x1, PT ;  /* 0xffffffff0000780c */ /* 0x004fda0003f85270 */
[----:B0-----:R-:W-:Y:S05]  /*0da0*/  @!P4 BRA `(.L_x_16) ;  /* 0x000000080024c947 */ /* 0x001fea0003800000 */
[----:B------:R-:W-:Y:S01]  /*0db0*/  BSSY B2, `(.L_x_17) ;  /* 0x0000085000027945 */ /* 0x000fe20003800000 */
[----:B------:R-:W-:-:S07]  /*0dc0*/  IMAD.MOV.U32 R11, RZ, RZ, RZ ;  /* 0x000000ffff0b7224 */ /* 0x000fce00078e00ff */
.L_x_28:
[----:B------:R-:W-:Y:S05]  /*0dd0*/  YIELD ;  /* 0x0000000000007946 */ /* 0x000fea0003800000 */
[----:B------:R-:W1:Y:S01]  /*0de0*/  LDCU UR6, c[0x0][0x3b4] ;  /* 0x00007680ff0677ac */ /* 0x000e620008000800 */
[----:B0-----:R-:W0:Y:S01]  /*0df0*/  LDC.64 R12, c[0x0][0x3a8] ;  /* 0x0000ea00ff0c7b82 */ /* 0x001e220000000a00 */
[----:B-1----:R-:W-:-:S04]  /*0e00*/  IMAD.U32 R0, RZ, RZ, UR6 ;  /* 0x00000006ff007e24 */ /* 0x002fc8000f8e00ff */
[----:B------:R-:W-:-:S04]  /*0e10*/  IMAD R15, R8, R0, R11 ;  /* 0x00000000080f7224 */ /* 0x000fc800078e020b */
[----:B0-----:R-:W-:-:S05]  /*0e20*/  IMAD.WIDE R12, R15, 0x4, R12 ;  /* 0x000000040f0c7825 */ /* 0x001fca00078e020c */
[----:B------:R-:W2:Y:S02]  /*0e30*/  LDG.E R10, desc[UR4][R12.64] ;  /* 0x000000040c0a7981 */ /* 0x000ea4000c1e1900 */
        /* <DEDUP_REMOVED lines=21> */
[----:B------:R-:W-:-:S10]  /*0f90*/  DFMA R16, R14, R14, R16 ;  /* 0x0000000e0e10722b */ /* 0x000fd40000000010 */
        /* <DEDUP_REMOVED lines=20> */
[----:B------:R-:W-:-:S07]  /*10e0*/  MOV R0, 0x1100 ;  /* 0x0000110000007802 */ /* 0x000fce0000000f00 */
[----:B-1----:R-:W-:Y:S05]  /*10f0*/  CALL.REL.NOINC `($__internal_1_$__cuda_sm20_sqrt_rn_f32_slowpath) ;  /* 0x0000001400287944 */ /* 0x002fea0003c00000 */
[----:B------:R-:W-:Y:S01]  /*1100*/  IMAD.MOV.U32 R26, RZ, RZ, R21 ;  /* 0x000000ffff1a7224 */ /* 0x000fe200078e0015 */
[----:B------:R-:W-:Y:S06]  /*1110*/  BRA `(.L_x_23) ;  /* 0x0000000000107947 */ /* 0x000fec0003800000 */
.L_x_22:
[----:B-1----:R-:W-:Y:S01]  /*1120*/  FMUL.FTZ R13, R16, R17 ;  /* 0x00000011100d7220 */ /* 0x002fe20000410000 */
[----:B------:R-:W-:-:S03]  /*1130*/  FMUL.FTZ R26, R17, 0.5 ;  /* 0x3f000000111a7820 */ /* 0x000fc60000410000 */
[----:B------:R-:W-:-:S04]  /*1140*/  FFMA R16, -R13, R13, R16 ;  /* 0x0000000d0d107223 */ /* 0x000fc80000000110 */
[----:B------:R-:W-:-:S07]  /*1150*/  FFMA R26, R16, R26, R13 ;  /* 0x0000001a101a7223 */ /* 0x000fce000000000d */
.L_x_23:
[----:B------:R-:W-:Y:S05]  /*1160*/  BSYNC.RECONVERGENT B0 ;  /* 0x0000000000007941 */ /* 0x000fea0003800200 */
.L_x_21:
[----:B------:R-:W0:Y:S01]  /*1170*/  F2F.F64.F32 R26, R26 ;  /* 0x0000001a001a7310 */ /* 0x000e220000201800 */
[----:B------:R-:W-:Y:S01]  /*1180*/  IMAD.MOV.U32 R16, RZ, RZ, 0x1 ;  /* 0x00000001ff107424 */ /* 0x000fe200078e00ff */
[----:B------:R-:W-:Y:S01]  /*1190*/  FSETP.GEU.AND P6, PT, |R15|, 6.5827683646048100446e-37, PT ;  /* 0x036000000f00780b */ /* 0x000fe20003fce200 */
[----:B------:R-:W-:Y:S05]  /*11a0*/  BSSY.RECONVERGENT B4, `(.L_x_24) ;  /* 0x0000016000047945 */ /* 0x000fea0003800200 */
        /* <DEDUP_REMOVED lines=15> */
[----:B------:R-:W-:Y:S01]  /*12a0*/  MOV R16, R14 ;  /* 0x0000000e00107202 */ /* 0x000fe20000000f00 */
[----:B------:R-:W-:Y:S01]  /*12b0*/  IMAD.MOV.U32 R17, RZ, RZ, R15 ;  /* 0x000000ffff117224 */ /* 0x000fe200078e000f */
[----:B------:R-:W-:Y:S01]  /*12c0*/  MOV R19, R27 ;  /* 0x0000001b00137202 */ /* 0x000fe20000000f00 */
[----:B------:R-:W-:Y:S01]  /*12d0*/  IMAD.MOV.U32 R20, RZ, RZ, R26 ;  /* 0x000000ffff147224 */ /* 0x000fe200078e001a */
[----:B------:R-:W-:-:S07]  /*12e0*/  MOV R0, 0x1300 ;  /* 0x0000130000007802 */ /* 0x000fce0000000f00 */
[----:B------:R-:W-:Y:S05]  /*12f0*/  CALL.REL.NOINC `($__internal_0_$__cuda_sm20_div_rn_f64_full) ;  /* 0x0000000c003c7944 */ /* 0x000fea0003c00000 */
.L_x_25:
[----:B------:R-:W-:Y:S05]  /*1300*/  BSYNC.RECONVERGENT B4 ;  /* 0x0000000000047941 */ /* 0x000fea0003800200 */
.L_x_24:
[----:B------:R-:W0:Y:S01]  /*1310*/  MUFU.RCP64H R15, R27 ;  /* 0x0000001b000f7308 */ /* 0x000e220000001800 */
[----:B------:R-:W-:Y:S01]  /*1320*/  IMAD.MOV.U32 R14, RZ, RZ, 0x1 ;  /* 0x00000001ff0e7424 */ /* 0x000fe200078e00ff */
[----:B------:R-:W-:Y:S01]  /*1330*/  FSETP.GEU.AND P6, PT, |R35|, 6.5827683646048100446e-37, PT ;  /* 0x036000002300780b */ /* 0x000fe20003fce200 */
[----:B------:R-:W-:Y:S05]  /*1340*/  BSSY.RECONVERGENT B4, `(.L_x_26) ;  /* 0x0000017000047945 */ /* 0x000fea0003800200 */
[----:B------:R-:W1:Y:S01]  /*1350*/  F2F.F64.F32 R38, R13 ;  /* 0x0000000d00267310 */ /* 0x000e620000201800 */
[----:B0-----:R-:W-:-:S08]  /*1360*/  DFMA R16, -R26, R14, 1 ;  /* 0x3ff000001a10742b */ /* 0x001fd0000000010e */
[----:B------:R-:W-:-:S08]  /*1370*/  DFMA R16, R16, R16, R16 ;  /* 0x000000101010722b */ /* 0x000fd00000000010 */
[----:B------:R-:W-:-:S08]  /*1380*/  DFMA R14, R14, R16, R14 ;  /* 0x000000100e0e722b */ /* 0x000fd0000000000e */
[----:B------:R-:W-:-:S08]  /*1390*/  DFMA R16, -R26, R14, 1 ;  /* 0x3ff000001a10742b */ /* 0x000fd0000000010e */
[----:B------:R-:W-:-:S08]  /*13a0*/  DFMA R14, R14, R16, R14 ;  /* 0x000000100e0e722b */ /* 0x000fd0000000000e */
[----:B------:R-:W-:-:S08]  /*13b0*/  DMUL R16, R34, R14 ;  /* 0x0000000e22107228 */ /* 0x000fd00000000000 */
[----:B------:R-:W-:-:S08]  /*13c0*/  DFMA R18, -R26, R16, R34 ;  /* 0x000000101a12722b */ /* 0x000fd00000000122 */
[----:B------:R-:W-:Y:S02]  /*13d0*/  DFMA R16, R14, R18, R16 ;  /* 0x000000120e10722b */ /* 0x000fe40000000010 */
[----:B-1----:R-:W-:-:S08]  /*13e0*/  DMUL R14, R38, R28 ;  /* 0x0000001c260e7228 */ /* 0x002fd00000000000 */
[----:B------:R-:W-:Y:S02]  /*13f0*/  FFMA R0, RZ, R27, R17 ;  /* 0x0000001bff007223 */ /* 0x000fe40000000011 */
[----:B------:R0:W1:Y:S03]  /*1400*/  F2F.F32.F64 R14, R14 ;  /* 0x0000000e000e7310 */ /* 0x0000660000301000 */
[----:B------:R-:W-:-:S13]  /*1410*/  FSETP.GT.AND P4, PT, |R0|, 1.469367938527859385e-39, PT ;  /* 0x001000000000780b */ /* 0x000fda0003f84200 */
[----:B01----:R-:W-:Y:S05]  /*1420*/  @P4 BRA P6, `(.L_x_27) ;  /* 0x0000000000204947 */ /* 0x003fea0003000000 */
[----:B------:R-:W-:Y:S01]  /*1430*/  IMAD.MOV.U32 R16, RZ, RZ, R34 ;  /* 0x000000ffff107224 */ /* 0x000fe200078e0022 */
[----:B------:R-:W-:Y:S01]  /*1440*/  MOV R17, R35 ;  /* 0x0000002300117202 */ /* 0x000fe20000000f00 */
[----:B------:R-:W-:Y:S01]  /*1450*/  IMAD.MOV.U32 R20, RZ, RZ, R26 ;  /* 0x000000ffff147224 */ /* 0x000fe200078e001a */
[----:B------:R-:W-:Y:S01]  /*1460*/  MOV R0, 0x1490 ;  /* 0x0000149000007802 */ /* 0x000fe20000000f00 */
[----:B------:R-:W-:-:S07]  /*1470*/  IMAD.MOV.U32 R19, RZ, RZ, R27 ;  /* 0x000000ffff137224 */ /* 0x000fce00078e001b */
[----:B------:R-:W-:Y:S05]  /*1480*/  CALL.REL.NOINC `($__internal_0_$__cuda_sm20_div_rn_f64_full) ;  /* 0x0000000800d87944 */ /* 0x000fea0003c00000 */
[----:B------:R-:W-:Y:S01]  /*1490*/  MOV R16, R28 ;  /* 0x0000001c00107202 */ /* 0x000fe20000000f00 */
[----:B------:R-:W-:-:S07]  /*14a0*/  IMAD.MOV.U32 R17, RZ, RZ, R29 ;  /* 0x000000ffff117224 */ /* 0x000fce00078e001d */
.L_x_27:
[----:B------:R-:W-:Y:S05]  /*14b0*/  BSYNC.RECONVERGENT B4 ;  /* 0x0000000000047941 */ /* 0x000fea0003800200 */
.L_x_26:
        /* <DEDUP_REMOVED lines=14> */
.L_x_20:
[----:B------:R-:W-:Y:S05]  /*15a0*/  BSYNC.RECONVERGENT B3 ;  /* 0x0000000000037941 */ /* 0x000fea0003800200 */
.L_x_19:
[----:B------:R-:W1:Y:S01]  /*15b0*/  LDCU UR6, c[0x0][0x3b4] ;  /* 0x00007680ff0677ac */ /* 0x000e620008000800 */
[----:B------:R-:W-:Y:S01]  /*15c0*/  VIADD R11, R11, 0x1 ;  /* 0x000000010b0b7836 */ /* 0x000fe20000000000 */
[----:B-1----:R-:W-:-:S04]  /*15d0*/  MOV R0, UR6 ;  /* 0x0000000600007c02 */ /* 0x002fc80008000f00 */
[----:B------:R-:W-:-:S13]  /*15e0*/  ISETP.NE.AND P4, PT, R11, R0, PT ;  /* 0x000000000b00720c */ /* 0x000fda0003f85270 */
[----:B------:R-:W-:Y:S05]  /*15f0*/  @P4 BRA `(.L_x_28) ;  /* 0xfffffff400f44947 */ /* 0x000fea000383ffff */
.L_x_18:
[----:B------:R-:W-:Y:S05]  /*1600*/  BSYNC B2 ;  /* 0x0000000000027941 */ /* 0x000fea0003800000 */
.L_x_17:
[----:B------:R-:W-:-:S05]  /*1610*/  VIADD R9, R9, 0x1 ;  /* 0x0000000109097836 */ /* 0x000fca0000000000 */
[----:B------:R-:W-:-:S13]  /*1620*/  ISETP.NE.AND P4, PT, R9, R0, PT ;  /* 0x000000000900720c */ /* 0x000fda0003f85270 */
[----:B------:R-:W-:Y:S05]  /*1630*/  @P4 BRA `(.L_x_29) ;  /* 0xfffffff400c04947 */ /* 0x000fea000383ffff */
.L_x_16:
[----:B------:R-:W-:Y:S05]  /*1640*/  BSYNC B1 ;  /* 0x0000000000017941 */ /* 0x000fea0003800000 */
.L_x_15:
[----:B------:R-:W-:Y:S01]  /*1650*/  PLOP3.LUT P3, PT, P3, P2, PT, 0x80, 0x8 ;  /* 0x000000000008781c */ /* 0x000fe20001f65070 */
[----:B------:R-:W-:-:S12]  /*1660*/  BSSY B1, `(.L_x_30) ;  /* 0x0000096000017945 */ /* 0x000fd80003800000 */
[----:B------:R-:W-:Y:S05]  /*1670*/  @!P3 BRA `(.L_x_31) ;  /* 0x000000080050b947 */ /* 0x000fea0003800000 */
[----:B------:R-:W1:Y:S01]  /*1680*/  LDC R0, c[0x0][0x3b0] ;  /* 0x0000ec00ff007b82 */ /* 0x000e620000000800 */
[----:B------:R-:W-:Y:S01]  /*1690*/  MOV R9, RZ ;  /* 0x000000ff00097202 */ /* 0x000fe20000000f00 */
[----:B-1----:R-:W-:-:S04]  /*16a0*/  IMAD R0, R3, R0, R0 ;  /* 0x0000000003007224 */ /* 0x002fc800078e0200 */
[----:B------:R-:W-:-:S07]  /*16b0*/  IMAD.IADD R11, R7, 0x1, R0 ;  /* 0x00000001070b7824 */ /* 0x000fce00078e0200 */
.L_x_44:
[----:B------:R-:W1:Y:S01]  /*16c0*/  LDC.64 R36, c[0x0][0x3a8] ;  /* 0x0000ea00ff247b82 */ /* 0x000e620000000a00 */
[----:B------:R-:W2:Y:S02]  /*16d0*/  LDCU UR6, c[0x0][0x3b4] ;  /* 0x00007680ff0677ac */ /* 0x000ea40008000800 */
[----:B0-2---:R-:W-:-:S04]  /*16e0*/  IMAD R7, R2, UR6, R9 ;  /* 0x0000000602077c24 */ /* 0x005fc8000f8e0209 */
[----:B-1----:R-:W-:-:S05]  /*16f0*/  IMAD.WIDE R36, R7, 0x4, R36 ;  /* 0x0000000407247825 */ /* 0x002fca00078e0224 */
[----:B------:R-:W2:Y:S02]  /*1700*/  LDG.E R0, desc[UR4][R36.64] ;  /* 0x0000000424007981 */ /* 0x000ea4000c1e1900 */
[----:B--2---:R-:W-:-:S13]  /*1710*/  ISETP.NE.AND P3, PT, R0, -0x1, PT ;  /* 0xffffffff0000780c */ /* 0x004fda0003f65270 */
[----:B------:R-:W-:Y:S05]  /*1720*/  @!P3 BRA `(.L_x_31) ;  /* 0x000000080024b947 */ /* 0x000fea0003800000 */
[----:B0-----:R-:W0:Y:S01]  /*1730*/  LDC.64 R14, c[0x0][0x3a8] ;  /* 0x0000ea00ff0e7b82 */ /* 0x001e220000000a00 */
[----:B------:R-:W-:Y:S01]  /*1740*/  HFMA2 R12, -RZ, RZ, 0, 0 ;  /* 0x00000000ff0c7431 */ /* 0x000fe200000001ff */
[----:B------:R-:W-:Y:S06]  /*1750*/  BSSY B2, `(.L_x_32) ;  /* 0x0000083000027945 */ /* 0x000fec0003800000 */
.L_x_43:
[----:B------:R-:W-:Y:S05]  /*1760*/  YIELD ;  /* 0x0000000000007946 */ /* 0x000fea0003800000 */
[----:B------:R-:W1:Y:S02]  /*1770*/  LDCU UR6, c[0x0][0x3b4] ;  /* 0x00007680ff0677ac */ /* 0x000e640008000800 */
[----:B-1----:R-:W-:-:S04]  /*1780*/  IMAD.U32 R0, RZ, RZ, UR6 ;  /* 0x00000006ff007e24 */ /* 0x002fc8000f8e00ff */
[----:B0-----:R-:W-:-:S04]  /*1790*/  IMAD R17, R11, R0, R12 ;  /* 0x000000000b117224 */ /* 0x001fc800078e020c */
        /* <DEDUP_REMOVED lines=48> */
.L_x_37:
[----:B-1----:R-:W-:Y:S01]  /*1aa0*/  FMUL.FTZ R7, R16, R13 ;  /* 0x0000000d10077220 */ /* 0x002fe20000410000 */
[----:B------:R-:W-:-:S03]  /*1ab0*/  FMUL.FTZ R26, R13, 0.5 ;  /* 0x3f0000000d1a7820 */ /* 0x000fc60000410000 */
[----:B------:R-:W-:-:S04]  /*1ac0*/  FFMA R16, -R7, R7, R16 ;  /* 0x0000000707107223 */ /* 0x000fc80000000110 */
[----:B------:R-:W-:-:S07]  /*1ad0*/  FFMA R26, R16, R26, R7 ;  /* 0x0000001a101a7223 */ /* 0x000fce0000000007 */
.L_x_38:
[----:B------:R-:W-:Y:S05]  /*1ae0*/  BSYNC.RECONVERGENT B0 ;  /* 0x0000000000007941 */ /* 0x000fea0003800200 */
.L_x_36:
        /* <DEDUP_REMOVED lines=22> */
[----:B------:R-:W-:Y:S02]  /*1c50*/  MOV R19, R27 ;  /* 0x0000001b00137202 */ /* 0x000fe40000000f00 */
[----:B------:R-:W-:-:S07]  /*1c60*/  MOV R0, 0x1c80 ;  /* 0x00001c8000007802 */ /* 0x000fce0000000f00 */
[----:B------:R-:W-:Y:S05]  /*1c70*/  CALL.REL.NOINC `($__internal_0_$__cuda_sm20_div_rn_f64_full) ;  /* 0x0000000000dc7944 */ /* 0x000fea0003c00000 */
.L_x_40:
[----:B------:R-:W-:Y:S05]  /*1c80*/  BSYNC.RECONVERGENT B4 ;  /* 0x0000000000047941 */ /* 0x000fea0003800200 */
.L_x_39:
[----:B------:R-:W0:Y:S01]  /*1c90*/  MUFU.RCP64H R17, R27 ;  /* 0x0000001b00117308 */ /* 0x000e220000001800 */
[----:B------:R-:W-:Y:S01]  /*1ca0*/  IMAD.MOV.U32 R16, RZ, RZ, 0x1 ;  /* 0x00000001ff107424 */ /* 0x000fe200078e00ff */
[----:B------:R-:W-:Y:S01]  /*1cb0*/  FSETP.GEU.AND P4, PT, |R35|, 6.5827683646048100446e-37, PT ;  /* 0x036000002300780b */ /* 0x000fe20003f8e200 */
[----:B------:R-:W-:Y:S05]  /*1cc0*/  BSSY.RECONVERGENT B4, `(.L_x_41) ;  /* 0x0000017000047945 */ /* 0x000fea0003800200 */
[----:B------:R-:W1:Y:S01]  /*1cd0*/  F2F.F64.F32 R38, R13 ;  /* 0x0000000d00267310 */ /* 0x000e620000201800 */
[----:B0-----:R-:W-:Y:S02]  /*1ce0*/  DFMA R18, -R26, R16, 1 ;  /* 0x3ff000001a12742b */ /* 0x001fe40000000110 */
[----:B-1----:R-:W-:-:S06]  /*1cf0*/  DMUL R28, R38, R28 ;  /* 0x0000001c261c7228 */ /* 0x002fcc0000000000 */
[----:B------:R-:W-:Y:S01]  /*1d00*/  DFMA R18, R18, R18, R18 ;  /* 0x000000121212722b */ /* 0x000fe20000000012 */
[----:B------:R0:W1:Y:S07]  /*1d10*/  F2F.F32.F64 R7, R28 ;  /* 0x0000001c00077310 */ /* 0x00006e0000301000 */
        /* <DEDUP_REMOVED lines=15> */
[----:B------:R-:W-:Y:S01]  /*1e10*/  MOV R16, R28 ;  /* 0x0000001c00107202 */ /* 0x000fe20000000f00 */
[----:B------:R-:W-:-:S07]  /*1e20*/  IMAD.MOV.U32 R17, RZ, RZ, R29 ;  /* 0x000000ffff117224 */ /* 0x000fce00078e001d */
.L_x_42:
[----:B------:R-:W-:Y:S05]  /*1e30*/  BSYNC.RECONVERGENT B4 ;  /* 0x0000000000047941 */ /* 0x000fea0003800200 */
.L_x_41:
        /* <DEDUP_REMOVED lines=14> */
.L_x_35:
[----:B------:R-:W-:Y:S05]  /*1f20*/  BSYNC.RECONVERGENT B3 ;  /* 0x0000000000037941 */ /* 0x000fea0003800200 */
.L_x_34:
[----:B------:R-:W1:Y:S01]  /*1f30*/  LDCU UR6, c[0x0][0x3b4] ;  /* 0x00007680ff0677ac */ /* 0x000e620008000800 */
[----:B------:R-:W-:Y:S01]  /*1f40*/  IADD3 R12, PT, PT, R12, 0x1, RZ ;  /* 0x000000010c0c7810 */ /* 0x000fe20007ffe0ff */
[----:B-1----:R-:W-:-:S05]  /*1f50*/  IMAD.U32 R0, RZ, RZ, UR6 ;  /* 0x00000006ff007e24 */ /* 0x002fca000f8e00ff */
[----:B------:R-:W-:-:S13]  /*1f60*/  ISETP.NE.AND P3, PT, R12, R0, PT ;  /* 0x000000000c00720c */ /* 0x000fda0003f65270 */
[----:B------:R-:W-:Y:S05]  /*1f70*/  @P3 BRA `(.L_x_43) ;  /* 0xfffffff400f83947 */ /* 0x000fea000383ffff */
.L_x_33:
[----:B------:R-:W-:Y:S05]  /*1f80*/  BSYNC B2 ;  /* 0x0000000000027941 */ /* 0x000fea0003800000 */
.L_x_32:
[----:B------:R-:W-:-:S04]  /*1f90*/  IADD3 R9, PT, PT, R9, 0x1, RZ ;  /* 0x0000000109097810 */ /* 0x000fc80007ffe0ff */
[----:B------:R-:W-:-:S13]  /*1fa0*/  ISETP.NE.AND P3, PT, R9, R0, PT ;  /* 0x000000000900720c */ /* 0x000fda0003f65270 */
[----:B------:R-:W-:Y:S05]  /*1fb0*/  @P3 BRA `(.L_x_44) ;  /* 0xfffffff400c03947 */ /* 0x000fea000383ffff */
.L_x_31:
[----:B------:R-:W-:Y:S05]  /*1fc0*/  BSYNC B1 ;  /* 0x0000000000017941 */ /* 0x000fea0003800000 */
.L_x_30:
[----:B------:R-:W-:Y:S05]  /*1fd0*/  @P5 BRA `(.L_x_45) ;  /* 0xffffffe000cc5947 */ /* 0x000fea000383ffff */
[----:B------:R-:W-:Y:S05]  /*1fe0*/  EXIT ;  /* 0x000000000000794d */ /* 0x000fea0003800000 */
        .weak           $__internal_0_$__cuda_sm20_div_rn_f64_full
        .type           $__internal_0_$__cuda_sm20_div_rn_f64_full,@function
        .size           $__internal_0_$__cuda_sm20_div_rn_f64_full,($__internal_1_$__cuda_sm20_sqrt_rn_f32_slowpath - $__internal_0_$__cuda_sm20_div_rn_f64_full)
$__internal_0_$__cuda_sm20_div_rn_f64_full:
[C---:B------:R-:W-:Y:S01]  /*1ff0*/  FSETP.GEU.AND P4, PT, |R17|.reuse, 1.469367938527859385e-39, PT ;  /* 0x001000001100780b */ /* 0x040fe20003f8e200 */
[----:B------:R-:W-:Y:S01]  /*2000*/  IMAD.MOV.U32 R18, RZ, RZ, R20 ;  /* 0x000000ffff127224 */ /* 0x000fe200078e0014 */
[----:B------:R-:W-:Y:S01]  /*2010*/  LOP3.LUT R28, R17, 0x7ff00000, RZ, 0xc0, !PT ;  /* 0x7ff00000111c7812 */ /* 0x000fe200078ec0ff */
[----:B------:R-:W-:Y:S01]  /*2020*/  IMAD.MOV.U32 R40, RZ, RZ, 0x1 ;  /* 0x00000001ff287424 */ /* 0x000fe200078e00ff */
[----:B------:R-:W-:Y:S01]  /*2030*/  MOV R29, 0x1ca00000 ;  /* 0x1ca00000001d7802 */ /* 0x000fe20000000f00 */
[----:B------:R-:W-:Y:S01]  /*2040*/  BSSY.RECONVERGENT B0, `(.L_x_46) ;  /* 0x0000052000007945 */ /* 0x000fe20003800200 */
[----:B------:R-:W-:Y:S02]  /*2050*/  LOP3.LUT R32, R19, 0x7ff00000, RZ, 0xc0, !PT ;  /* 0x7ff0000013207812 */ /* 0x000fe400078ec0ff */
[----:B------:R-:W-:-:S05]  /*2060*/  MOV R31, R28 ;  /* 0x0000001c001f7202 */ /* 0x000fca0000000f00 */
[C---:B------:R-:W-:Y:S02]  /*2070*/  @!P4 LOP3.LUT R21, R19.reuse, 0x7ff00000, RZ, 0xc0, !PT ;  /* 0x7ff000001315c812 */ /* 0x040fe400078ec0ff */
[----:B------:R-:W-:Y:S02]  /*2080*/  @!P4 MOV R24, RZ ;  /* 0x000000ff0018c202 */ /* 0x000fe40000000f00 */
[C---:B------:R-:W-:Y:S02]  /*2090*/  @!P4 ISETP.GE.U32.AND P6, PT, R28.reuse, R21, PT ;  /* 0x000000151c00c20c */ /* 0x040fe40003fc6070 */
[----:B------:R-:W-:Y:S02]  /*20a0*/  LOP3.LUT R21, R19, 0x800fffff, RZ, 0xc0, !PT ;  /* 0x800fffff13157812 */ /* 0x000fe400078ec0ff */
[----:B------:R-:W-:Y:S02]  /*20b0*/  @!P4 SEL R25, R29, 0x63400000, !P6 ;  /* 0x634000001d19c807 */ /* 0x000fe40007000000 */
[----:B------:R-:W-:-:S02]  /*20c0*/  ISETP.GE.U32.AND P6, PT, R28, R32, PT ;  /* 0x000000201c00720c */ /* 0x000fc40003fc6070 */
[----:B------:R-:W-:Y:S02]  /*20d0*/  LOP3.LUT R21, R21, 0x3ff00000, RZ, 0xfc, !PT ;  /* 0x3ff0000015157812 */ /* 0x000fe400078efcff */
[----:B------:R-:W-:Y:S02]  /*20e0*/  SEL R23, R29, 0x63400000, !P6 ;  /* 0x634000001d177807 */ /* 0x000fe40007000000 */
[----:B------:R-:W-:Y:S02]  /*20f0*/  FSETP.GEU.AND P6, PT, |R19|, 1.469367938527859385e-39, PT ;  /* 0x001000001300780b */ /* 0x000fe40003fce200 */
[--C-:B------:R-:W-:Y:S02]  /*2100*/  @!P4 LOP3.LUT R22, R25, 0x80000000, R17.reuse, 0xf8, !PT ;  /* 0x800000001916c812 */ /* 0x100fe400078ef811 */
[----:B------:R-:W-:Y:S02]  /*2110*/  LOP3.LUT R23, R23, 0x800fffff, R17, 0xf8, !PT ;  /* 0x800fffff17177812 */ /* 0x000fe400078ef811 */
[----:B------:R-:W-:Y:S01]  /*2120*/  @!P4 LOP3.LUT R25, R22, 0x100000, RZ, 0xfc, !PT ;  /* 0x001000001619c812 */ /* 0x000fe200078efcff */
[----:B------:R-:W-:-:S06]  /*2130*/  IMAD.MOV.U32 R22, RZ, RZ, R16 ;  /* 0x000000ffff167224 */ /* 0x000fcc00078e0010 */
[----:B------:R-:W-:Y:S02]  /*2140*/  @!P6 DMUL R20, R18, 8.98846567431157953865e+307 ;  /* 0x7fe000001214e828 */ /* 0x000fe40000000000 */
[----:B------:R-:W-:-:S04]  /*2150*/  @!P4 DFMA R22, R22, 2, -R24 ;  /* 0x400000001616c82b */ /* 0x000fc80000000818 */
[----:B------:R-:W0:Y:S04]  /*2160*/  MUFU.RCP64H R41, R21 ;  /* 0x0000001500297308 */ /* 0x000e280000001800 */
[----:B------:R-:W-:Y:S02]  /*2170*/  @!P6 LOP3.LUT R32, R21, 0x7ff00000, RZ, 0xc0, !PT ;  /* 0x7ff000001520e812 */ /* 0x000fe400078ec0ff */
[----:B------:R-:W-:-:S05]  /*2180*/  @!P4 LOP3.LUT R31, R23, 0x7ff00000, RZ, 0xc0, !PT ;  /* 0x7ff00000171fc812 */ /* 0x000fca00078ec0ff */
[----:B------:R-:W-:-:S05]  /*2190*/  VIADD R33, R31, 0xffffffff ;  /* 0xffffffff1f217836 */ /* 0x000fca0000000000 */
[----:B------:R-:W-:Y:S01]  /*21a0*/  ISETP.GT.U32.AND P4, PT, R33, 0x7feffffe, PT ;  /* 0x7feffffe2100780c */ /* 0x000fe20003f84070 */
[----:B0-----:R-:W-:Y:S01]  /*21b0*/  DFMA R24, R40, -R20, 1 ;  /* 0x3ff000002818742b */ /* 0x001fe20000000814 */
[----:B------:R-:W-:-:S04]  /*21c0*/  IADD3 R33, PT, PT, R32, -0x1, RZ ;  /* 0xffffffff20217810 */ /* 0x000fc80007ffe0ff */
[----:B------:R-:W-:-:S03]  /*21d0*/  ISETP.GT.U32.OR P4, PT, R33, 0x7feffffe, P4 ;  /* 0x7feffffe2100780c */ /* 0x000fc60002784470 */
[----:B------:R-:W-:-:S08]  /*21e0*/  DFMA R24, R24, R24, R24 ;  /* 0x000000181818722b */ /* 0x000fd00000000018 */
[----:B------:R-:W-:-:S08]  /*21f0*/  DFMA R40, R40, R24, R40 ;  /* 0x000000182828722b */ /* 0x000fd00000000028 */
[----:B------:R-:W-:-:S08]  /*2200*/  DFMA R42, R40, -R20, 1 ;  /* 0x3ff00000282a742b */ /* 0x000fd00000000814 */
[----:B------:R-:W-:-:S08]  /*2210*/  DFMA R42, R40, R42, R40 ;  /* 0x0000002a282a722b */ /* 0x000fd00000000028 */
[----:B------:R-:W-:-:S08]  /*2220*/  DMUL R40, R42, R22 ;  /* 0x000000162a287228 */ /* 0x000fd00000000000 */
[----:B------:R-:W-:-:S08]  /*2230*/  DFMA R24, R40, -R20, R22 ;  /* 0x800000142818722b */ /* 0x000fd00000000016 */
[----:B------:R-:W-:Y:S01]  /*2240*/  DFMA R24, R42, R24, R40 ;  /* 0x000000182a18722b */ /* 0x000fe20000000028 */
[----:B------:R-:W-:Y:S10]  /*2250*/  @P4 BRA `(.L_x_47) ;  /* 0x00000000006c4947 */ /* 0x000ff40003800000 */
[----:B------:R-:W-:Y:S01]  /*2260*/  LOP3.LUT R17, R19, 0x7ff00000, RZ, 0xc0, !PT ;  /* 0x7ff0000013117812 */ /* 0x000fe200078ec0ff */
[----:B------:R-:W-:-:S03]  /*2270*/  IMAD.MOV.U32 R32, RZ, RZ, RZ ;  /* 0x000000ffff207224 */ /* 0x000fc600078e00ff */
[CC--:B------:R-:W-:Y:S02]  /*2280*/  VIADDMNMX R16, R28.reuse, -R17.reuse, 0xb9600000, !PT ;  /* 0xb96000001c107446 */ /* 0x0c0fe40007800911 */
[----:B------:R-:W-:Y:S02]  /*2290*/  ISETP.GE.U32.AND P4, PT, R28, R17, PT ;  /* 0x000000111c00720c */ /* 0x000fe40003f86070 */
[----:B------:R-:W-:Y:S02]  /*22a0*/  VIMNMX R16, PT, PT, R16, 0x46a00000, PT ;  /* 0x46a0000010107848 */ /* 0x000fe40003fe0100 */
[----:B------:R-:W-:-:S05]  /*22b0*/  SEL R29, R29, 0x63400000, !P4 ;  /* 0x634000001d1d7807 */ /* 0x000fca0006000000 */
[----:B------:R-:W-:-:S05]  /*22c0*/  IMAD.IADD R16, R16, 0x1, -R29 ;  /* 0x0000000110107824 */ /* 0x000fca00078e0a1d */
[----:B------:R-:W-:-:S06]  /*22d0*/  IADD3 R33, PT, PT, R16, 0x7fe00000, RZ ;  /* 0x7fe0000010217810 */ /* 0x000fcc0007ffe0ff */
[----:B------:R-:W-:-:S10]  /*22e0*/  DMUL R28, R24, R32 ;  /* 0x00000020181c7228 */ /* 0x000fd40000000000 */
[----:B------:R-:W-:-:S13]  /*22f0*/  FSETP.GTU.AND P4, PT, |R29|, 1.469367938527859385e-39, PT ;  /* 0x001000001d00780b */ /* 0x000fda0003f8c200 */
[----:B------:R-:W-:Y:S05]  /*2300*/  @P4 BRA `(.L_x_48) ;  /* 0x0000000000944947 */ /* 0x000fea0003800000 */
[----:B------:R-:W-:Y:S01]  /*2310*/  DFMA R20, R24, -R20, R22 ;  /* 0x800000141814722b */ /* 0x000fe20000000016 */
[----:B------:R-:W-:-:S09]  /*2320*/  MOV R32, RZ ;  /* 0x000000ff00207202 */ /* 0x000fd20000000f00 */
[C---:B------:R-:W-:Y:S02]  /*2330*/  FSETP.NEU.AND P4, PT, R21.reuse, RZ, PT ;  /* 0x000000ff1500720b */ /* 0x040fe40003f8d000 */
[----:B------:R-:W-:-:S04]  /*2340*/  LOP3.LUT R18, R21, 0x80000000, R19, 0x48, !PT ;  /* 0x8000000015127812 */ /* 0x000fc800078e4813 */
[----:B------:R-:W-:-:S07]  /*2350*/  LOP3.LUT R33, R18, R33, RZ, 0xfc, !PT ;  /* 0x0000002112217212 */ /* 0x000fce00078efcff */
[----:B------:R-:W-:Y:S05]  /*2360*/  @!P4 BRA `(.L_x_48) ;  /* 0x00000000007cc947 */ /* 0x000fea0003800000 */
[----:B------:R-:W-:Y:S01]  /*2370*/  IMAD.MOV R21, RZ, RZ, -R16 ;  /* 0x000000ffff157224 */ /* 0x000fe200078e0a10 */
[----:B------:R-:W-:Y:S02]  /*2380*/  MOV R20, RZ ;  /* 0x000000ff00147202 */ /* 0x000fe40000000f00 */
[----:B------:R-:W-:-:S04]  /*2390*/  IADD3 R16, PT, PT, -R16, -0x43300000, RZ ;  /* 0xbcd0000010107810 */ /* 0x000fc80007ffe1ff */
[----:B------:R-:W-:Y:S02]  /*23a0*/  DFMA R20, R28, -R20, R24 ;  /* 0x800000141c14722b */ /* 0x000fe40000000018 */
[----:B------:R-:W-:-:S08]  /*23b0*/  DMUL.RP R24, R24, R32 ;  /* 0x0000002018187228 */ /* 0x000fd00000008000 */
[----:B------:R-:W-:Y:S02]  /*23c0*/  FSETP.NEU.AND P4, PT, |R21|, R16, PT ;  /* 0x000000101500720b */ /* 0x000fe40003f8d200 */
[----:B------:R-:W-:Y:S02]  /*23d0*/  LOP3.LUT R17, R25, R18, RZ, 0x3c, !PT ;  /* 0x0000001219117212 */ /* 0x000fe400078e3cff */
[----:B------:R-:W-:Y:S02]  /*23e0*/  FSEL R28, R24, R28, !P4 ;  /* 0x0000001c181c7208 */ /* 0x000fe40006000000 */
[----:B------:R-:W-:Y:S01]  /*23f0*/  FSEL R29, R17, R29, !P4 ;  /* 0x0000001d111d7208 */ /* 0x000fe20006000000 */
[----:B------:R-:W-:Y:S06]  /*2400*/  BRA `(.L_x_48) ;  /* 0x0000000000547947 */ /* 0x000fec0003800000 */
.L_x_47:
[----:B------:R-:W-:-:S14]  /*2410*/  DSETP.NAN.AND P4, PT, R16, R16, PT ;  /* 0x000000101000722a */ /* 0x000fdc0003f88000 */
[----:B------:R-:W-:Y:S05]  /*2420*/  @P4 BRA `(.L_x_49) ;  /* 0x0000000000444947 */ /* 0x000fea0003800000 */
[----:B------:R-:W-:-:S14]  /*2430*/  DSETP.NAN.AND P4, PT, R18, R18, PT ;  /* 0x000000121200722a */ /* 0x000fdc0003f88000 */
[----:B------:R-:W-:Y:S05]  /*2440*/  @P4 BRA `(.L_x_50) ;  /* 0x0000000000304947 */ /* 0x000fea0003800000 */
[----:B------:R-:W-:Y:S01]  /*2450*/  ISETP.NE.AND P4, PT, R31, R32, PT ;  /* 0x000000201f00720c */ /* 0x000fe20003f85270 */
[----:B------:R-:W-:Y:S01]  /*2460*/  IMAD.MOV.U32 R28, RZ, RZ, 0x0 ;  /* 0x00000000ff1c7424 */ /* 0x000fe200078e00ff */
[----:B------:R-:W-:-:S11]  /*2470*/  MOV R29, 0xfff80000 ;  /* 0xfff80000001d7802 */ /* 0x000fd60000000f00 */
[----:B------:R-:W-:Y:S05]  /*2480*/  @!P4 BRA `(.L_x_48) ;  /* 0x000000000034c947 */ /* 0x000fea0003800000 */
[----:B------:R-:W-:Y:S02]  /*2490*/  ISETP.NE.AND P4, PT, R31, 0x7ff00000, PT ;  /* 0x7ff000001f00780c */ /* 0x000fe40003f85270 */
[----:B------:R-:W-:Y:S02]  /*24a0*/  LOP3.LUT R29, R17, 0x80000000, R19, 0x48, !PT ;  /* 0x80000000111d7812 */ /* 0x000fe400078e4813 */
[----:B------:R-:W-:-:S13]  /*24b0*/  ISETP.EQ.OR P4, PT, R32, RZ, !P4 ;  /* 0x000000ff2000720c */ /* 0x000fda0006782670 */
[----:B------:R-:W-:Y:S01]  /*24c0*/  @P4 LOP3.LUT R16, R29, 0x7ff00000, RZ, 0xfc, !PT ;  /* 0x7ff000001d104812 */ /* 0x000fe200078efcff */
[----:B------:R-:W-:Y:S01]  /*24d0*/  @!P4 IMAD.MOV.U32 R28, RZ, RZ, RZ ;  /* 0x000000ffff1cc224 */ /* 0x000fe200078e00ff */
[----:B------:R-:W-:-:S03]  /*24e0*/  @P4 MOV R28, RZ ;  /* 0x000000ff001c4202 */ /* 0x000fc60000000f00 */
[----:B------:R-:W-:Y:S01]  /*24f0*/  @P4 IMAD.MOV.U32 R29, RZ, RZ, R16 ;  /* 0x000000ffff1d4224 */ /* 0x000fe200078e0010 */
[----:B------:R-:W-:Y:S06]  /*2500*/  BRA `(.L_x_48) ;  /* 0x0000000000147947 */ /* 0x000fec0003800000 */
.L_x_50:
[----:B------:R-:W-:Y:S02]  /*2510*/  LOP3.LUT R29, R19, 0x80000, RZ, 0xfc, !PT ;  /* 0x00080000131d7812 */ /* 0x000fe400078efcff */
[----:B------:R-:W-:Y:S01]  /*2520*/  MOV R28, R18 ;  /* 0x00000012001c7202 */ /* 0x000fe20000000f00 */
[----:B------:R-:W-:Y:S06]  /*2530*/  BRA `(.L_x_48) ;  /* 0x0000000000087947 */ /* 0x000fec0003800000 */
.L_x_49:
[----:B------:R-:W-:Y:S01]  /*2540*/  LOP3.LUT R29, R17, 0x80000, RZ, 0xfc, !PT ;  /* 0x00080000111d7812 */ /* 0x000fe200078efcff */
[----:B------:R-:W-:-:S07]  /*2550*/  IMAD.MOV.U32 R28, RZ, RZ, R16 ;  /* 0x000000ffff1c7224 */ /* 0x000fce00078e0010 */
.L_x_48:
[----:B------:R-:W-:Y:S05]  /*2560*/  BSYNC.RECONVERGENT B0 ;  /* 0x0000000000007941 */ /* 0x000fea0003800200 */
.L_x_46:
[----:B------:R-:W-:Y:S01]  /*2570*/  MOV R16, R0 ;  /* 0x0000000000107202 */ /* 0x000fe20000000f00 */
[----:B------:R-:W-:-:S04]  /*2580*/  IMAD.MOV.U32 R17, RZ, RZ, 0x0 ;  /* 0x00000000ff117424 */ /* 0x000fc800078e00ff */
[----:B------:R-:W-:Y:S05]  /*2590*/  RET.REL.NODEC R16 `(_Z16solveContactGridPfS_S_S_S_Piiii) ;  /* 0xffffffd810987950 */ /* 0x000fea0003c3ffff */
        .weak           $__internal_1_$__cuda_sm20_sqrt_rn_f32_slowpath
        .type           $__internal_1_$__cuda_sm20_sqrt_rn_f32_slowpath,@function
        .size           $__internal_1_$__cuda_sm20_sqrt_rn_f32_slowpath,(.L_x_100 - $__internal_1_$__cuda_sm20_sqrt_rn_f32_slowpath)
$__internal_1_$__cuda_sm20_sqrt_rn_f32_slowpath:
[----:B------:R-:W-:-:S13]  /*25a0*/  LOP3.LUT P4, RZ, R16, 0x7fffffff, RZ, 0xc0, !PT ;  /* 0x7fffffff10ff7812 */ /* 0x000fda000788c0ff */
[----:B------:R-:W-:Y:S01]  /*25b0*/  @!P4 MOV R21, R16 ;  /* 0x000000100015c202 */ /* 0x000fe20000000f00 */
[----:B------:R-:W-:Y:S06]  /*25c0*/  @!P4 BRA `(.L_x_51) ;  /* 0x000000000040c947 */ /* 0x000fec0003800000 */
[----:B------:R-:W-:-:S13]  /*25d0*/  FSETP.GEU.FTZ.AND P4, PT, R16, RZ, PT ;  /* 0x000000ff1000720b */ /* 0x000fda0003f9e000 */
[----:B------:R-:W-:Y:S01]  /*25e0*/  @!P4 IMAD.MOV.U32 R21, RZ, RZ, 0x7fffffff ;  /* 0x7fffffffff15c424 */ /* 0x000fe200078e00ff */
[----:B------:R-:W-:Y:S06]  /*25f0*/  @!P4 BRA `(.L_x_51) ;  /* 0x000000000034c947 */ /* 0x000fec0003800000 */
[----:B------:R-:W-:-:S13]  /*2600*/  FSETP.GTU.FTZ.AND P4, PT, |R16|, +INF , PT ;  /* 0x7f8000001000780b */ /* 0x000fda0003f9c200 */
[----:B------:R-:W-:Y:S01]  /*2610*/  @P4 FADD.FTZ R21, R16, 1 ;  /* 0x3f80000010154421 */ /* 0x000fe20000010000 */
[----:B------:R-:W-:Y:S06]  /*2620*/  @P4 BRA `(.L_x_51) ;  /* 0x0000000000284947 */ /* 0x000fec0003800000 */
[----:B------:R-:W-:-:S13]  /*2630*/  FSETP.NEU.FTZ.AND P4, PT, |R16|, +INF , PT ;  /* 0x7f8000001000780b */ /* 0x000fda0003f9d200 */
[----:B------:R-:W-:Y:S01]  /*2640*/  @P4 FFMA R20, R16, 1.84467440737095516160e+19, RZ ;  /* 0x5f80000010144823 */ /* 0x000fe200000000ff */
[----:B------:R-:W-:-:S03]  /*2650*/  @!P4 MOV R21, R16 ;  /* 0x000000100015c202 */ /* 0x000fc60000000f00 */
[----:B------:R-:W0:Y:S02]  /*2660*/  @P4 MUFU.RSQ R17, R20 ;  /* 0x0000001400114308 */ /* 0x000e240000001400 */
[----:B0-----:R-:W-:Y:S01]  /*2670*/  @P4 FMUL.FTZ R19, R20, R17 ;  /* 0x0000001114134220 */ /* 0x001fe20000410000 */
[----:B------:R-:W-:-:S03]  /*2680*/  @P4 FMUL.FTZ R17, R17, 0.5 ;  /* 0x3f00000011114820 */ /* 0x000fc60000410000 */
[----:B------:R-:W-:-:S04]  /*2690*/  @P4 FADD.FTZ R18, -R19, -RZ ;  /* 0x800000ff13124221 */ /* 0x000fc80000010100 */
[----:B------:R-:W-:-:S04]  /*26a0*/  @P4 FFMA R18, R19, R18, R20 ;  /* 0x0000001213124223 */ /* 0x000fc80000000014 */
[----:B------:R-:W-:-:S04]  /*26b0*/  @P4 FFMA R17, R18, R17, R19 ;  /* 0x0000001112114223 */ /* 0x000fc80000000013 */
[----:B------:R-:W-:-:S07]  /*26c0*/  @P4 FMUL.FTZ R21, R17, 2.3283064365386962891e-10 ;  /* 0x2f80000011154820 */ /* 0x000fce0000410000 */
.L_x_51:
[----:B------:R-:W-:Y:S02]  /*26d0*/  HFMA2 R17, -RZ, RZ, 0, 0 ;  /* 0x00000000ff117431 */ /* 0x000fe400000001ff */
[----:B------:R-:W-:-:S04]  /*26e0*/  IMAD.MOV.U32 R16, RZ, RZ, R0 ;  /* 0x000000ffff107224 */ /* 0x000fc800078e0000 */
[----:B------:R-:W-:Y:S05]  /*26f0*/  RET.REL.NODEC R16 `(_Z16solveContactGridPfS_S_S_S_Piiii) ;  /* 0xffffffd810407950 */ /* 0x000fea0003c3ffff */
.L_x_52:
[----:B------:R-:W-:-:S00]  /*2700*/  BRA `(.L_x_52) ;  /* 0xfffffffc00fc7947 */ /* 0x000fc0000383ffff */
[----:B------:R-:W-:-:S00]  /*2710*/  NOP ;  /* 0x0000000000007918 */ /* 0x000fc00000000000 */
        /* <DEDUP_REMOVED lines=14> */
.L_x_100:


//--------------------- .text._Z21positionObjectsInGridPfS_PiS0_iii --------------------------
	.section	.text._Z21positionObjectsInGridPfS_PiS0_iii,"ax",@progbits
	.align	128
        .global         _Z21positionObjectsInGridPfS_PiS0_iii
        .type           _Z21positionObjectsInGridPfS_PiS0_iii,@function
        .size           _Z21positionObjectsInGridPfS_PiS0_iii,(.L_x_104 - _Z21positionObjectsInGridPfS_PiS0_iii)
        .other          _Z21positionObjectsInGridPfS_PiS0_iii,@"STO_CUDA_ENTRY STV_DEFAULT"
_Z21positionObjectsInGridPfS_PiS0_iii:
.text._Z21positionObjectsInGridPfS_PiS0_iii:
[----:B------:R-:W0:Y:S01]  /*0000*/  LDC R1, c[0x0][0x37c] ;  /* 0x0000df00ff017b82 */ /* 0x000e220000000800 */
[----:B------:R-:W1:Y:S01]  /*0010*/  S2R R18, SR_CTAID.X ;  /* 0x0000000000127919 */ /* 0x000e620000002500 */
[----:B------:R-:W2:Y:S06]  /*0020*/  LDCU UR6, c[0x0][0x2fc] ;  /* 0x00005f80ff0677ac */ /* 0x000eac0008000800 */
[----:B------:R-:W3:Y:S01]  /*0030*/  LDC R0, c[0x0][0x3a8] ;  /* 0x0000ea00ff007b82 */ /* 0x000ee20000000800 */
[----:B0-----:R-:W-:Y:S01]  /*0040*/  VIADD R1, R1, 0xfffffff8 ;  /* 0xfffffff801017836 */ /* 0x001fe20000000000 */
[----:B------:R-:W1:Y:S01]  /*0050*/  S2R R3, SR_TID.X ;  /* 0x0000000000037919 */ /* 0x000e620000002100 */
[----:B------:R-:W0:Y:S01]  /*0060*/  LDCU UR4, c[0x0][0x3a0] ;  /* 0x00007400ff0477ac */ /* 0x000e220008000800 */
[----:B------:R-:W1:Y:S01]  /*0070*/  LDCU UR7, c[0x0][0x360] ;  /* 0x00006c00ff0777ac */ /* 0x000e620008000800 */
[----:B------:R-:W4:Y:S01]  /*0080*/  LDCU UR5, c[0x0][0x2f8] ;  /* 0x00005f00ff0577ac */ /* 0x000f220008000800 */
[----:B0-----:R-:W-:Y:S01]  /*0090*/  UIMAD UR4, UR4, UR4, URZ ;  /* 0x00000004040472a4 */ /* 0x001fe2000f8e02ff */
[----:B----4-:R-:W-:Y:S01]  /*00a0*/  IADD3 R24, P1, PT, R1, UR5, RZ ;  /* 0x0000000501187c10 */ /* 0x010fe2000ff3e0ff */
[----:B-1----:R-:W-:-:S04]  /*00b0*/  IMAD R18, R18, UR7, R3 ;  /* 0x0000000712127c24 */ /* 0x002fc8000f8e0203 */
[----:B--2---:R-:W-:Y:S01]  /*00c0*/  IMAD.X R2, RZ, RZ, UR6, P1 ;  /* 0x00000006ff027e24 */ /* 0x004fe200088e06ff */
[----:B------:R-:W-:-:S04]  /*00d0*/  ISETP.GE.AND P0, PT, R18, UR4, PT ;  /* 0x0000000412007c0c */ /* 0x000fc8000bf06270 */
[----:B---3--:R-:W-:-:S13]  /*00e0*/  ISETP.LT.OR P0, PT, R0, 0x1, P0 ;  /* 0x000000010000780c */ /* 0x008fda0000701670 */
[----:B------:R-:W-:Y:S05]  /*00f0*/  @P0 EXIT ;  /* 0x000000000000094d */ /* 0x000fea0003800000 */
[----:B------:R-:W0:Y:S01]  /*0100*/  LDCU UR4, c[0x0][0x3a4] ;  /* 0x00007480ff0477ac */ /* 0x000e220008000800 */
[----:B------:R-:W1:Y:S01]  /*0110*/  LDCU.64 UR36, c[0x0][0x358] ;  /* 0x00006b00ff2477ac */ /* 0x000e620008000a00 */
[----:B0-----:R-:W-:-:S09]  /*0120*/  UISETP.GE.AND UP0, UPT, UR4, 0x1, UPT ;  /* 0x000000010400788c */ /* 0x001fd2000bf06270 */
[----:B-1----:R-:W-:Y:S05]  /*0130*/  BRA.U !UP0, `(.L_x_53) ;  /* 0x0000000108e47547 */ /* 0x002fea000b800000 */
[----:B------:R-:W-:Y:S02]  /*0140*/  IMAD R16, R18, UR4, RZ ;  /* 0x0000000412107c24 */ /* 0x000fe4000f8e02ff */
[----:B------:R-:W-:-:S07]  /*0150*/  IMAD.MOV.U32 R19, RZ, RZ, RZ ;  /* 0x000000ffff137224 */ /* 0x000fce00078e00ff */
.L_x_60:
[----:B0-----:R-:W0:Y:S02]  /*0160*/  LDC.64 R4, c[0x0][0x398] ;  /* 0x0000e600ff047b82 */ /* 0x001e240000000a00 */
[----:B0-----:R-:W-:-:S06]  /*0170*/  IMAD.WIDE.U32 R4, R19, 0x4, R4 ;  /* 0x0000000413047825 */ /* 0x001fcc00078e0004 */
[----:B--2---:R-:W2:Y:S01]  /*0180*/  LDG.E R5, desc[UR36][R4.64] ;  /* 0x0000002404057981 */ /* 0x004ea2000c1e1900 */
[----:B------:R-:W-:Y:S05]  /*0190*/  YIELD ;  /* 0x0000000000007946 */ /* 0x000fea0003800000 */
[----:B------:R-:W-:Y:S01]  /*01a0*/  BSSY.RECONVERGENT B6, `(.L_x_54) ;  /* 0x000002d000067945 */ /* 0x000fe20003800200 */
[----:B--2---:R-:W-:-:S13]  /*01b0*/  ISETP.NE.AND P0, PT, R5, R18, PT ;  /* 0x000000120500720c */ /* 0x004fda0003f05270 */
[----:B------:R-:W-:Y:S05]  /*01c0*/  @P0 BRA `(.L_x_55) ;  /* 0x0000000000a80947 */ /* 0x000fea0003800000 */
[----:B------:R-:W0:Y:S02]  /*01d0*/  LDC.64 R4, c[0x0][0x390] ;  /* 0x0000e400ff047b82 */ /* 0x000e240000000a00 */
[----:B0-----:R-:W-:-:S06]  /*01e0*/  IMAD.WIDE R4, R16, 0x4, R4 ;  /* 0x0000000410047825 */ /* 0x001fcc00078e0204 */
[----:B------:R-:W2:Y:S01]  /*01f0*/  LDG.E R4, desc[UR36][R4.64] ;  /* 0x0000002404047981 */ /* 0x000ea2000c1e1900 */
[----:B------:R-:W-:Y:S01]  /*0200*/  BSSY.RECONVERGENT B0, `(.L_x_56) ;  /* 0x0000019000007945 */ /* 0x000fe20003800200 */
[----:B------:R-:W-:Y:S02]  /*0210*/  IMAD.MOV.U32 R3, RZ, RZ, RZ ;  /* 0x000000ffff037224 */ /* 0x000fe400078e00ff */
[----:B------:R-:W-:Y:S01]  /*0220*/  IMAD.MOV.U32 R0, RZ, RZ, 0x1 ;  /* 0x00000001ff007424 */ /* 0x000fe200078e00ff */
[----:B--2---:R-:W-:-:S13]  /*0230*/  ISETP.NE.AND P0, PT, R4, -0x1, PT ;  /* 0xffffffff0400780c */ /* 0x004fda0003f05270 */
[----:B------:R-:W-:Y:S05]  /*0240*/  @!P0 BRA `(.L_x_57) ;  /* 0x0000000000348947 */ /* 0x000fea0003800000 */
[----:B------:R-:W0:Y:S08]  /*0250*/  LDC R9, c[0x0][0x3a4] ;  /* 0x0000e900ff097b82 */ /* 0x000e300000000800 */
[----:B------:R-:W1:Y:S08]  /*0260*/  LDC R8, c[0x0][0x3a4] ;  /* 0x0000e900ff087b82 */ /* 0x000e700000000800 */
[----:B------:R-:W2:Y:S02]  /*0270*/  LDC.64 R6, c[0x0][0x390] ;  /* 0x0000e400ff067b82 */ /* 0x000ea40000000a00 */
.L_x_59:
[----:B0-----:R-:W-:Y:S01]  /*0280*/  ISETP.NE.AND P0, PT, R0, R9, PT ;  /* 0x000000090000720c */ /* 0x001fe20003f05270 */
[----:B------:R-:W-:Y:S01]  /*0290*/  IMAD.MOV.U32 R3, RZ, RZ, R0 ;  /* 0x000000ffff037224 */ /* 0x000fe200078e0000 */
[----:B-1----:R-:W-:-:S11]  /*02a0*/  MOV R0, R8 ;  /* 0x0000000800007202 */ /* 0x002fd60000000f00 */
[----:B------:R-:W-:Y:S05]  /*02b0*/  @!P0 BRA `(.L_x_58) ;  /* 0x0000000000348947 */ /* 0x000fea0003800000 */
[----:B------:R-:W-:-:S04]  /*02c0*/  IMAD.IADD R5, R16, 0x1, R3 ;  /* 0x0000000110057824 */ /* 0x000fc800078e0203 */
[----:B--2---:R-:W-:-:S06]  /*02d0*/  IMAD.WIDE R4, R5, 0x4, R6 ;  /* 0x0000000405047825 */ /* 0x004fcc00078e0206 */
[----:B------:R-:W2:Y:S01]  /*02e0*/  LDG.E R4, desc[UR36][R4.64] ;  /* 0x0000002404047981 */ /* 0x000ea2000c1e1900 */
[----:B------:R-:W-:Y:S01]  /*02f0*/  VIADD R0, R3, 0x1 ;  /* 0x0000000103007836 */ /* 0x000fe20000000000 */
[----:B--2---:R-:W-:-:S13]  /*0300*/  ISETP.NE.AND P0, PT, R4, -0x1, PT ;  /* 0xffffffff0400780c */ /* 0x004fda0003f05270 */
[----:B------:R-:W-:Y:S05]  /*0310*/  @P0 BRA `(.L_x_59) ;  /* 0xfffffffc00d80947 */ /* 0x000fea000383ffff */
.L_x_57:
[----:B------:R-:W0:Y:S01]  /*0320*/  LDCU.64 UR4, c[0x0][0x390] ;  /* 0x00007200ff0477ac */ /* 0x000e220008000a00 */
[----:B------:R-:W-:-:S04]  /*0330*/  IADD3 R3, P0, PT, R16, R3, RZ ;  /* 0x0000000310037210 */ /* 0x000fc80007f1e0ff */
[----:B------:R-:W-:Y:S02]  /*0340*/  LEA.HI.X.SX32 R6, R16, RZ, 0x1, P0 ;  /* 0x000000ff10067211 */ /* 0x000fe400000f0eff */
[----:B0-----:R-:W-:-:S04]  /*0350*/  LEA R4, P0, R3, UR4, 0x2 ;  /* 0x0000000403047c11 */ /* 0x001fc8000f8010ff */
[----:B------:R-:W-:Y:S01]  /*0360*/  LEA.HI.X R5, R3, UR5, R6, 0x2, P0 ;  /* 0x0000000503057c11 */ /* 0x000fe200080f1406 */
[----:B------:R-:W-:-:S05]  /*0370*/  VIADD R3, R19, 0x1 ;  /* 0x0000000113037836 */ /* 0x000fca0000000000 */
[----:B------:R0:W-:Y:S03]  /*0380*/  REDG.E.ADD.STRONG.GPU desc[UR36][R4.64], R3 ;  /* 0x000000030400798e */ /* 0x0001e6000c12e124 */
.L_x_58:
[----:B------:R-:W-:Y:S05]  /*0390*/  BSYNC.RECONVERGENT B0 ;  /* 0x0000000000007941 */ /* 0x000fea0003800200 */
.L_x_56:
[----:B------:R-:W1:Y:S02]  /*03a0*/  LDCU UR4, c[0x0][0x3a4] ;  /* 0x00007480ff0477ac */ /* 0x000e640008000800 */
[----:B-1----:R-:W-:-:S13]  /*03b0*/  ISETP.NE.AND P0, PT, R0, UR4, PT ;  /* 0x0000000400007c0c */ /* 0x002fda000bf05270 */
[----:B------:R-:W-:Y:S05]  /*03c0*/  @P0 BRA `(.L_x_55) ;  /* 0x0000000000280947 */ /* 0x000fea0003800000 */
[----:B------:R-:W-:Y:S01]  /*03d0*/  MOV R0, 0x8 ;  /* 0x0000000800007802 */ /* 0x000fe20000000f00 */
[----:B------:R1:W-:Y:S01]  /*03e0*/  STL.64 [R1], R18 ;  /* 0x0000001201007387 */ /* 0x0003e20000100a00 */
[----:B------:R-:W0:Y:S01]  /*03f0*/  LDCU.64 UR4, c[0x4][URZ] ;  /* 0x01000000ff0477ac */ /* 0x000e220008000a00 */
[----:B--2---:R-:W-:Y:S01]  /*0400*/  IMAD.MOV.U32 R6, RZ, RZ, R24 ;  /* 0x000000ffff067224 */ /* 0x004fe200078e0018 */
[----:B------:R1:W2:Y:S01]  /*0410*/  LDC.64 R8, c[0x4][R0] ;  /* 0x0100000000087b82 */ /* 0x0002a20000000a00 */
[----:B------:R-:W-:Y:S01]  /*0420*/  MOV R7, R2 ;  /* 0x0000000200077202 */ /* 0x000fe20000000f00 */
[----:B0-----:R-:W-:Y:S02]  /*0430*/  IMAD.U32 R4, RZ, RZ, UR4 ;  /* 0x00000004ff047e24 */ /* 0x001fe4000f8e00ff */
[----:B-1----:R-:W-:-:S07]  /*0440*/  IMAD.U32 R5, RZ, RZ, UR5 ;  /* 0x00000005ff057e24 */ /* 0x002fce000f8e00ff */
[----:B------:R-:W-:-:S07]  /*0450*/  LEPC R20, `(.L_x_55) ;  /* 0x000000001014794e */ /* 0x000fce0000000000 */
[----:B--2---:R-:W-:Y:S05]  /*0460*/  CALL.ABS.NOINC R8 ;  /* 0x0000000008007343 */ /* 0x004fea0003c00000 */
.L_x_55:
[----:B------:R-:W-:Y:S05]  /*0470*/  BSYNC.RECONVERGENT B6 ;  /* 0x0000000000067941 */ /* 0x000fea0003800200 */
.L_x_54:
[----:B------:R-:W1:Y:S01]  /*0480*/  LDCU UR4, c[0x0][0x3a8] ;  /* 0x00007500ff0477ac */ /* 0x000e620008000800 */
[----:B------:R-:W-:-:S05]  /*0490*/  VIADD R19, R19, 0x1 ;  /* 0x0000000113137836 */ /* 0x000fca0000000000 */
[----:B-1----:R-:W-:-:S13]  /*04a0*/  ISETP.NE.AND P0, PT, R19, UR4, PT ;  /* 0x0000000413007c0c */ /* 0x002fda000bf05270 */
[----:B------:R-:W-:Y:S05]  /*04b0*/  @!P0 EXIT ;  /* 0x000000000000894d */ /* 0x000fea0003800000 */
[----:B------:R-:W-:Y:S05]  /*04c0*/  BRA `(.L_x_60) ;  /* 0xfffffffc00247947 */ /* 0x000fea000383ffff */
.L_x_53:
[C---:B------:R-:W-:Y:S01]  /*04d0*/  ISETP.GE.U32.AND P0, PT, R0.reuse, 0x4, PT ;  /* 0x000000040000780c */ /* 0x040fe20003f06070 */
[----:B------:R-:W0:Y:S01]  /*04e0*/  LDCU UR39, c[0x0][0x3a4] ;  /* 0x00007480ff2777ac */ /* 0x000e220008000800 */
[----:B------:R-:W-:Y:S01]  /*04f0*/  LOP3.LUT R26, R0, 0x3, RZ, 0xc0, !PT ;  /* 0x00000003001a7812 */ /* 0x000fe200078ec0ff */
[----:B------:R-:W-:-:S10]  /*0500*/  IMAD.MOV.U32 R19, RZ, RZ, RZ ;  /* 0x000000ffff137224 */ /* 0x000fd400078e00ff */
[----:B------:R-:W-:Y:S05]  /*0510*/  @!P0 BRA `(.L_x_61) ;  /* 0x0000000400688947 */ /* 0x000fea0003800000 */
[----:B------:R-:W1:Y:S01]  /*0520*/  LDCU.64 UR4, c[0x0][0x398] ;  /* 0x00007300ff0477ac */ /* 0x000e620008000a00 */
[----:B------:R-:W-:Y:S01]  /*0530*/  LOP3.LUT R19, R0, 0x7ffffffc, RZ, 0xc0, !PT ;  /* 0x7ffffffc00137812 */ /* 0x000fe200078ec0ff */
[----:B------:R-:W-:Y:S01]  /*0540*/  BSSY.RECONVERGENT B7, `(.L_x_61) ;  /* 0x0000057000077945 */ /* 0x000fe20003800200 */
[----:B------:R-:W-:Y:S01]  /*0550*/  IMAD.MOV.U32 R23, RZ, RZ, 0x1 ;  /* 0x00000001ff177424 */ /* 0x000fe200078e00ff */
[----:B------:R-:W2:Y:S02]  /*0560*/  LDCU UR38, c[0x0][0x3a4] ;  /* 0x00007480ff2677ac */ /* 0x000ea40008000800 */
[----:B------:R-:W-:Y:S01]  /*0570*/  IMAD.MOV R25, RZ, RZ, -R19 ;  /* 0x000000ffff197224 */ /* 0x000fe200078e0a13 */
[----:B-1----:R-:W-:-:S04]  /*0580*/  UIADD3 UR4, UP0, UPT, UR4, 0x8, URZ ;  /* 0x0000000804047890 */ /* 0x002fc8000ff1e0ff */
[----:B------:R-:W-:Y:S02]  /*0590*/  UIADD3.X UR5, UPT, UPT, URZ, UR5, URZ, UP0, !UPT ;  /* 0x00000005ff057290 */ /* 0x000fe400087fe4ff */
[----:B------:R-:W-:-:S04]  /*05a0*/  IMAD.U32 R16, RZ, RZ, UR4 ;  /* 0x00000004ff107e24 */ /* 0x000fc8000f8e00ff */
[----:B--2---:R-:W-:-:S07]  /*05b0*/  MOV R17, UR5 ;  /* 0x0000000500117c02 */ /* 0x004fce0008000f00 */
.L_x_70:
[----:B------:R-:W2:Y:S01]  /*05c0*/  LDG.E R3, desc[UR36][R16.64+-0x8] ;  /* 0xfffff82410037981 */ /* 0x000ea2000c1e1900 */
[----:B------:R-:W-:Y:S01]  /*05d0*/  ISETP.NE.AND P0, PT, RZ, UR38, PT ;  /* 0x00000026ff007c0c */ /* 0x000fe2000bf05270 */
[----:B------:R-:W-:Y:S01]  /*05e0*/  VIADD R25, R25, 0x4 ;  /* 0x0000000419197836 */ /* 0x000fe20000000000 */
[----:B------:R-:W-:Y:S04]  /*05f0*/  BSSY.RECONVERGENT B6, `(.L_x_62) ;  /* 0x0000011000067945 */ /* 0x000fe80003800200 */
[----:B------:R-:W-:-:S04]  /*0600*/  ISETP.NE.AND P1, PT, R25, RZ, PT ;  /* 0x000000ff1900720c */ /* 0x000fc80003f25270 */
[----:B------:R-:W-:Y:S02]  /*0610*/  P2R R27, PR, RZ, 0x2 ;  /* 0x00000002ff1b7803 */ /* 0x000fe40000000000 */
[----:B--2---:R-:W-:-:S13]  /*0620*/  ISETP.NE.OR P0, PT, R3, R18, P0 ;  /* 0x000000120300720c */ /* 0x004fda0000705670 */
[----:B------:R-:W-:Y:S05]  /*0630*/  @P0 BRA `(.L_x_63) ;  /* 0x0000000000300947 */ /* 0x000fea0003800000 */
[----:B------:R-:W-:Y:S01]  /*0640*/  MOV R8, 0x8 ;  /* 0x0000000800087802 */ /* 0x000fe20000000f00 */
[----:B------:R-:W-:Y:S01]  /*0650*/  VIADD R11, R23, 0xffffffff ;  /* 0xffffffff170b7836 */ /* 0x000fe20000000000 */
[----:B------:R-:W1:Y:S01]  /*0660*/  LDCU.64 UR4, c[0x4][URZ] ;  /* 0x01000000ff0477ac */ /* 0x000e620008000a00 */
[----:B------:R-:W-:Y:S01]  /*0670*/  IMAD.MOV.U32 R10, RZ, RZ, R18 ;  /* 0x000000ffff0a7224 */ /* 0x000fe200078e0012 */
[----:B------:R-:W-:Y:S01]  /*0680*/  MOV R6, R24 ;  /* 0x0000001800067202 */ /* 0x000fe20000000f00 */
[----:B------:R-:W-:Y:S01]  /*0690*/  IMAD.MOV.U32 R7, RZ, RZ, R2 ;  /* 0x000000ffff077224 */ /* 0x000fe200078e0002 */
[----:B------:R-:W2:Y:S02]  /*06a0*/  LDC.64 R8, c[0x4][R8] ;  /* 0x0100000008087b82 */ /* 0x000ea40000000a00 */
[----:B------:R3:W-:Y:S01]  /*06b0*/  STL.64 [R1], R10 ;  /* 0x0000000a01007387 */ /* 0x0007e20000100a00 */
[----:B-1----:R-:W-:Y:S02]  /*06c0*/  IMAD.U32 R4, RZ, RZ, UR4 ;  /* 0x00000004ff047e24 */ /* 0x002fe4000f8e00ff */
[----:B---3--:R-:W-:-:S07]  /*06d0*/  IMAD.U32 R5, RZ, RZ, UR5 ;  /* 0x00000005ff057e24 */ /* 0x008fce000f8e00ff */
[----:B------:R-:W-:-:S07]  /*06e0*/  LEPC R20, `(.L_x_63) ;  /* 0x000000001014794e */ /* 0x000fce0000000000 */
[----:B0-2---:R-:W-:Y:S05]  /*06f0*/  CALL.ABS.NOINC R8 ;  /* 0x0000000008007343 */ /* 0x005fea0003c00000 */
.L_x_63:
[----:B0-----:R-:W-:Y:S05]  /*0700*/  BSYNC.RECONVERGENT B6 ;  /* 0x0000000000067941 */ /* 0x001fea0003800200 */
.L_x_62:
[----:B------:R-:W2:Y:S01]  /*0710*/  LDG.E R3, desc[UR36][R16.64+-0x4] ;  /* 0xfffffc2410037981 */ /* 0x000ea2000c1e1900 */
[----:B------:R-:W-:Y:S01]  /*0720*/  ISETP.NE.AND P0, PT, RZ, UR38, PT ;  /* 0x00000026ff007c0c */ /* 0x000fe2000bf05270 */
[----:B------:R-:W-:Y:S03]  /*0730*/  BSSY.RECONVERGENT B6, `(.L_x_64) ;  /* 0x000000e000067945 */ /* 0x000fe60003800200 */
[----:B--2---:R-:W-:-:S13]  /*0740*/  ISETP.NE.OR P0, PT, R3, R18, P0 ;  /* 0x000000120300720c */ /* 0x004fda0000705670 */
[----:B------:R-:W-:Y:S05]  /*0750*/  @P0 BRA `(.L_x_65) ;  /* 0x00000000002c0947 */ /* 0x000fea0003800000 */
[----:B------:R-:W-:Y:S01]  /*0760*/  MOV R8, 0x8 ;  /* 0x0000000800087802 */ /* 0x000fe20000000f00 */
[----:B------:R-:W-:Y:S01]  /*0770*/  IMAD.MOV.U32 R22, RZ, RZ, R18 ;  /* 0x000000ffff167224 */ /* 0x000fe200078e0012 */
[----:B------:R-:W0:Y:S01]  /*0780*/  LDCU.64 UR4, c[0x4][URZ] ;  /* 0x01000000ff0477ac */ /* 0x000e220008000a00 */
[----:B------:R-:W-:Y:S01]  /*0790*/  IMAD.MOV.U32 R6, RZ, RZ, R24 ;  /* 0x000000ffff067224 */ /* 0x000fe200078e0018 */
[----:B------:R-:W-:Y:S02]  /*07a0*/  MOV R7, R2 ;  /* 0x0000000200077202 */ /* 0x000fe40000000f00 */
[----:B------:R1:W-:Y:S01]  /*07b0*/  STL.64 [R1], R22 ;  /* 0x0000001601007387 */ /* 0x0003e20000100a00 */
[----:B------:R-:W2:Y:S01]  /*07c0*/  LDC.64 R8, c[0x4][R8] ;  /* 0x0100000008087b82 */ /* 0x000ea20000000a00 */
[----:B0-----:R-:W-:Y:S02]  /*07d0*/  IMAD.U32 R4, RZ, RZ, UR4 ;  /* 0x00000004ff047e24 */ /* 0x001fe4000f8e00ff */
[----:B-1----:R-:W-:-:S07]  /*07e0*/  IMAD.U32 R5, RZ, RZ, UR5 ;  /* 0x00000005ff057e24 */ /* 0x002fce000f8e00ff */
[----:B------:R-:W-:-:S07]  /*07f0*/  LEPC R20, `(.L_x_65) ;  /* 0x000000001014794e */ /* 0x000fce0000000000 */
[----:B--2---:R-:W-:Y:S05]  /*0800*/  CALL.ABS.NOINC R8 ;  /* 0x0000000008007343 */ /* 0x004fea0003c00000 */
.L_x_65:
[----:B------:R-:W-:Y:S05]  /*0810*/  BSYNC.RECONVERGENT B6 ;  /* 0x0000000000067941 */ /* 0x000fea0003800200 */
.L_x_64:
[----:B------:R-:W2:Y:S01]  /*0820*/  LDG.E R3, desc[UR36][R16.64] ;  /* 0x0000002410037981 */ /* 0x000ea2000c1e1900 */
[----:B------:R-:W-:Y:S01]  /*0830*/  ISETP.NE.AND P0, PT, RZ, UR38, PT ;  /* 0x00000026ff007c0c */ /* 0x000fe2000bf05270 */
[----:B------:R-:W-:Y:S03]  /*0840*/  BSSY.RECONVERGENT B6, `(.L_x_66) ;  /* 0x000000f000067945 */ /* 0x000fe60003800200 */
[----:B--2---:R-:W-:-:S13]  /*0850*/  ISETP.NE.OR P0, PT, R3, R18, P0 ;  /* 0x000000120300720c */ /* 0x004fda0000705670 */
[----:B------:R-:W-:Y:S05]  /*0860*/  @P0 BRA `(.L_x_67) ;  /* 0x0000000000300947 */ /* 0x000fea0003800000 */
[----:B------:R-:W-:Y:S01]  /*0870*/  MOV R8, 0x8 ;  /* 0x0000000800087802 */ /* 0x000fe20000000f00 */
[----:B------:R-:W-:Y:S01]  /*0880*/  VIADD R11, R23, 0x1 ;  /* 0x00000001170b7836 */ /* 0x000fe20000000000 */
[----:B------:R-:W0:Y:S01]  /*0890*/  LDCU.64 UR4, c[0x4][URZ] ;  /* 0x01000000ff0477ac */ /* 0x000e220008000a00 */
[----:B------:R-:W-:Y:S01]  /*08a0*/  IMAD.MOV.U32 R10, RZ, RZ, R18 ;  /* 0x000000ffff0a7224 */ /* 0x000fe200078e0012 */
[----:B------:R-:W-:Y:S01]  /*08b0*/  MOV R7, R2 ;  /* 0x0000000200077202 */ /* 0x000fe20000000f00 */
[----:B------:R-:W-:Y:S01]  /*08c0*/  IMAD.MOV.U32 R6, RZ, RZ, R24 ;  /* 0x000000ffff067224 */ /* 0x000fe200078e0018 */
[----:B------:R-:W1:Y:S02]  /*08d0*/  LDC.64 R8, c[0x4][R8] ;  /* 0x0100000008087b82 */ /* 0x000e640000000a00 */
[----:B------:R2:W-:Y:S01]  /*08e0*/  STL.64 [R1], R10 ;  /* 0x0000000a01007387 */ /* 0x0005e20000100a00 */
[----:B0-----:R-:W-:Y:S02]  /*08f0*/  IMAD.U32 R4, RZ, RZ, UR4 ;  /* 0x00000004ff047e24 */ /* 0x001fe4000f8e00ff */
[----:B--2---:R-:W-:-:S07]  /*0900*/  IMAD.U32 R5, RZ, RZ, UR5 ;  /* 0x00000005ff057e24 */ /* 0x004fce000f8e00ff */
[----:B------:R-:W-:-:S07]  /*0910*/  LEPC R20, `(.L_x_67) ;  /* 0x000000001014794e */ /* 0x000fce0000000000 */
[----:B-1----:R-:W-:Y:S05]  /*0920*/  CALL.ABS.NOINC R8 ;  /* 0x0000000008007343 */ /* 0x002fea0003c00000 */
.L_x_67:
[----:B------:R-:W-:Y:S05]  /*0930*/  BSYNC.RECONVERGENT B6 ;  /* 0x0000000000067941 */ /* 0x000fea0003800200 */
.L_x_66:
        /* <DEDUP_REMOVED lines=17> */
.L_x_69:
[----:B------:R-:W-:Y:S05]  /*0a50*/  BSYNC.RECONVERGENT B6 ;  /* 0x0000000000067941 */ /* 0x000fea0003800200 */
.L_x_68:
[----:B------:R-:W-:Y:S01]  /*0a60*/  ISETP.NE.AND P6, PT, R27, RZ, PT ;  /* 0x000000ff1b00720c */ /* 0x000fe20003fc5270 */
[----:B------:R-:W-:Y:S01]  /*0a70*/  VIADD R23, R23, 0x4 ;  /* 0x0000000417177836 */ /* 0x000fe20000000000 */
[----:B------:R-:W-:-:S05]  /*0a80*/  IADD3 R16, P0, PT, R16, 0x10, RZ ;  /* 0x0000001010107810 */ /* 0x000fca0007f1e0ff */
[----:B------:R-:W-:-:S06]  /*0a90*/  IMAD.X R17, RZ, RZ, R17, P0 ;  /* 0x000000ffff117224 */ /* 0x000fcc00000e0611 */
[----:B------:R-:W-:Y:S05]  /*0aa0*/  @P6 BRA `(.L_x_70) ;  /* 0xfffffff800c46947 */ /* 0x000fea000383ffff */
[----:B------:R-:W-:Y:S05]  /*0ab0*/  BSYNC.RECONVERGENT B7 ;  /* 0x0000000000077941 */ /* 0x000fea0003800200 */
.L_x_61:
[----:B------:R-:W-:-:S13]  /*0ac0*/  ISETP.NE.AND P0, PT, R26, RZ, PT ;  /* 0x000000ff1a00720c */ /* 0x000fda0003f05270 */
[----:B0-----:R-:W-:Y:S05]  /*0ad0*/  @!P0 EXIT ;  /* 0x000000000000894d */ /* 0x001fea0003800000 */
[----:B------:R-:W0:Y:S01]  /*0ae0*/  LDC.64 R16, c[0x0][0x398] ;  /* 0x0000e600ff107b82 */ /* 0x000e220000000a00 */
[----:B------:R-:W-:Y:S02]  /*0af0*/  IMAD.MOV R26, RZ, RZ, -R26 ;  /* 0x000000ffff1a7224 */ /* 0x000fe400078e0a1a */
[----:B0-----:R-:W-:-:S07]  /*0b00*/  IMAD.WIDE.U32 R16, R19, 0x4, R16 ;  /* 0x0000000413107825 */ /* 0x001fce00078e0010 */
.L_x_73:
        /* <DEDUP_REMOVED lines=9> */
[----:B------:R0:W-:Y:S01]  /*0ba0*/  STL.64 [R1], R18 ;  /* 0x0000001201007387 */ /* 0x0001e20000100a00 */
[----:B------:R-:W1:Y:S01]  /*0bb0*/  LDCU.64 UR4, c[0x4][URZ] ;  /* 0x01000000ff0477ac */ /* 0x000e620008000a00 */
[----:B------:R-:W-:Y:S02]  /*0bc0*/  IMAD.MOV.U32 R6, RZ, RZ, R24 ;  /* 0x000000ffff067224 */ /* 0x000fe400078e0018 */
[----:B------:R-:W-:Y:S01]  /*0bd0*/  IMAD.MOV.U32 R7, RZ, RZ, R2 ;  /* 0x000000ffff077224 */ /* 0x000fe200078e0002 */
[----:B------:R-:W2:Y:S01]  /*0be0*/  LDC.64 R8, c[0x4][R8] ;  /* 0x0100000008087b82 */ /* 0x000ea20000000a00 */
[----:B-1----:R-:W-:Y:S01]  /*0bf0*/  IMAD.U32 R4, RZ, RZ, UR4 ;  /* 0x00000004ff047e24 */ /* 0x002fe2000f8e00ff */
[----:B0-----:R-:W-:-:S07]  /*0c00*/  MOV R5, UR5 ;  /* 0x0000000500057c02 */ /* 0x001fce0008000f00 */
[----:B------:R-:W-:-:S07]  /*0c10*/  LEPC R20, `(.L_x_72) ;  /* 0x000000001014794e */ /* 0x000fce0000000000 */
[----:B--2---:R-:W-:Y:S05]  /*0c20*/  CALL.ABS.NOINC R8 ;  /* 0x0000000008007343 */ /* 0x004fea0003c00000 */
.L_x_72:
[----:B------:R-:W-:Y:S05]  /*0c30*/  BSYNC.RECONVERGENT B6 ;  /* 0x0000000000067941 */ /* 0x000fea0003800200 */
.L_x_71:
[----:B------:R-:W-:Y:S01]  /*0c40*/  ISETP.NE.AND P6, PT, R22, RZ, PT ;  /* 0x000000ff1600720c */ /* 0x000fe20003fc5270 */
[----:B------:R-:W-:Y:S01]  /*0c50*/  VIADD R19, R19, 0x1 ;  /* 0x0000000113137836 */ /* 0x000fe20000000000 */
[----:B------:R-:W-:-:S05]  /*0c60*/  IADD3 R16, P0, PT, R16, 0x4, RZ ;  /* 0x0000000410107810 */ /* 0x000fca0007f1e0ff */
[----:B------:R-:W-:-:S06]  /*0c70*/  IMAD.X R17, RZ, RZ, R17, P0 ;  /* 0x000000ffff117224 */ /* 0x000fcc00000e0611 */
[----:B------:R-:W-:Y:S05]  /*0c80*/  @P6 BRA `(.L_x_73) ;  /* 0xfffffffc00a06947 */ /* 0x000fea000383ffff */
[----:B------:R-:W-:Y:S05]  /*0c90*/  EXIT ;  /* 0x000000000000794d */ /* 0x000fea0003800000 */
.L_x_74:
        /* <DEDUP_REMOVED lines=14> */
.L_x_104:


//--------------------- .text._Z22calculateCellForObjectPfS_Piiii --------------------------
	.section	.text._Z22calculateCellForObjectPfS_Piiii,"ax",@progbits
	.align	128
        .global         _Z22calculateCellForObjectPfS_Piiii
        .type           _Z22calculateCellForObjectPfS_Piiii,@function
        .size           _Z22calculateCellForObjectPfS_Piiii,(.L_x_105 - _Z22calculateCellForObjectPfS_Piiii)
        .other          _Z22calculateCellForObjectPfS_Piiii,@"STO_CUDA_ENTRY STV_DEFAULT"
_Z22calculateCellForObjectPfS_Piiii:
.text._Z22calculateCellForObjectPfS_Piiii:
[----:B------:R-:W-:Y:S01]  /*0000*/  LDC R1, c[0x0][0x37c] ;  /* 0x0000df00ff017b82 */ /* 0x000fe20000000800 */
[----:B------:R-:W0:Y:S01]  /*0010*/  S2R R0, SR_CTAID.X ;  /* 0x0000000000007919 */ /* 0x000e220000002500 */
[----:B------:R-:W0:Y:S01]  /*0020*/  LDCU UR4, c[0x0][0x360] ;  /* 0x00006c00ff0477ac */ /* 0x000e220008000800 */
[----:B------:R-:W0:Y:S01]  /*0030*/  S2R R3, SR_TID.X ;  /* 0x0000000000037919 */ /* 0x000e220000002100 */
[----:B------:R-:W1:Y:S01]  /*0040*/  LDCU UR5, c[0x0][0x3a0] ;  /* 0x00007400ff0577ac */ /* 0x000e620008000800 */
[----:B0-----:R-:W-:-:S05]  /*0050*/  IMAD R0, R0, UR4, R3 ;  /* 0x0000000400007c24 */ /* 0x001fca000f8e0203 */
[----:B-1----:R-:W-:-:S13]  /*0060*/  ISETP.GE.AND P0, PT, R0, UR5, PT ;  /* 0x0000000500007c0c */ /* 0x002fda000bf06270 */
[----:B------:R-:W-:Y:S05]  /*0070*/  @P0 EXIT ;  /* 0x000000000000094d */ /* 0x000fea0003800000 */
[----:B------:R-:W0:Y:S01]  /*0080*/  LDC.64 R8, c[0x0][0x388] ;  /* 0x0000e200ff087b82 */ /* 0x000e220000000a00 */
[----:B------:R-:W1:Y:S01]  /*0090*/  LDCU.64 UR4, c[0x0][0x358] ;  /* 0x00006b00ff0477ac */ /* 0x000e620008000a00 */
[----:B------:R-:W2:Y:S06]  /*00a0*/  LDCU UR6, c[0x0][0x398] ;  /* 0x00007300ff0677ac */ /* 0x000eac0008000800 */
[----:B------:R-:W3:Y:S01]  /*00b0*/  LDC.64 R2, c[0x0][0x380] ;  /* 0x0000e000ff027b82 */ /* 0x000ee20000000a00 */
[----:B0-----:R-:W-:-:S06]  /*00c0*/  IMAD.WIDE R8, R0, 0x4, R8 ;  /* 0x0000000400087825 */ /* 0x001fcc00078e0208 */
[----:B-1----:R-:W4:Y:S01]  /*00d0*/  LDG.E R8, desc[UR4][R8.64] ;  /* 0x0000000408087981 */ /* 0x002f22000c1e1900 */
[----:B---3--:R-:W-:-:S05]  /*00e0*/  IMAD.WIDE R2, R0, 0x4, R2 ;  /* 0x0000000400027825 */ /* 0x008fca00078e0202 */
[----:B------:R0:W3:Y:S01]  /*00f0*/  LDG.E R12, desc[UR4][R2.64] ;  /* 0x00000004020c7981 */ /* 0x0000e2000c1e1900 */
[----:B--2---:R-:W-:Y:S01]  /*0100*/  I2F.F64 R6, UR6 ;  /* 0x0000000600067d12 */ /* 0x004fe20008201c00 */
[----:B0-----:R-:W0:Y:S02]  /*0110*/  LDC.64 R2, c[0x0][0x390] ;  /* 0x0000e400ff027b82 */ /* 0x001e240000000a00 */
[----:B0-----:R-:W-:-:S05]  /*0120*/  IMAD.WIDE R2, R0, 0x4, R2 ;  /* 0x0000000400027825 */ /* 0x001fca00078e0202 */
[----:B----4-:R-:W0:Y:S08]  /*0130*/  F2F.F64.F32 R10, R8 ;  /* 0x00000008000a7310 */ /* 0x010e300000201800 */
[----:B---3--:R-:W1:Y:S01]  /*0140*/  F2F.F64.F32 R4, R12 ;  /* 0x0000000c00047310 */ /* 0x008e620000201800 */
[----:B0-----:R-:W-:Y:S02]  /*0150*/  DADD R10, R10, 1 ;  /* 0x3ff000000a0a7429 */ /* 0x001fe40000000000 */
[----:B-1----:R-:W-:-:S06]  /*0160*/  DADD R4, R4, 1 ;  /* 0x3ff0000004047429 */ /* 0x002fcc0000000000 */
[----:B------:R-:W-:Y:S02]  /*0170*/  DMUL R10, R10, 0.5 ;  /* 0x3fe000000a0a7828 */ /* 0x000fe40000000000 */
[----:B------:R-:W-:-:S06]  /*0180*/  DMUL R4, R4, 0.5 ;  /* 0x3fe0000004047828 */ /* 0x000fcc0000000000 */
[----:B------:R-:W-:Y:S02]  /*0190*/  DMUL R10, R6, R10 ;  /* 0x0000000a060a7228 */ /* 0x000fe40000000000 */
[----:B------:R-:W-:-:S08]  /*01a0*/  DMUL R4, R4, R6 ;  /* 0x0000000604047228 */ /* 0x000fd00000000000 */
[----:B------:R-:W-:Y:S08]  /*01b0*/  F2I.F64.FLOOR R11, R10 ;  /* 0x0000000a000b7311 */ /* 0x000ff00000305100 */
[----:B------:R-:W0:Y:S02]  /*01c0*/  F2I.F64.FLOOR R4, R4 ;  /* 0x0000000400047311 */ /* 0x000e240000305100 */
[----:B0-----:R-:W-:-:S05]  /*01d0*/  IMAD R7, R11, UR6, R4 ;  /* 0x000000060b077c24 */ /* 0x001fca000f8e0204 */
[----:B------:R-:W-:Y:S01]  /*01e0*/  STG.E desc[UR4][R2.64], R7 ;  /* 0x0000000702007986 */ /* 0x000fe2000c101904 */
[----:B------:R-:W-:Y:S05]  /*01f0*/  EXIT ;  /* 0x000000000000794d */ /* 0x000fea0003800000 */
.L_x_75:
        /* <DEDUP_REMOVED lines=16> */
.L_x_105:


//--------------------- .text._Z12solveContactPfS_S_S_S_i --------------------------
	.section	.text._Z12solveContactPfS_S_S_S_i,"ax",@progbits
	.align	128
        .global         _Z12solveContactPfS_S_S_S_i
        .type           _Z12solveContactPfS_S_S_S_i,@function
        .size           _Z12solveContactPfS_S_S_S_i,(.L_x_102 - _Z12solveContactPfS_S_S_S_i)
        .other          _Z12solveContactPfS_S_S_S_i,@"STO_CUDA_ENTRY STV_DEFAULT"
_Z12solveContactPfS_S_S_S_i:
.text._Z12solveContactPfS_S_S_S_i:
[----:B------:R-:W-:Y:S01]  /*0000*/  LDC R1, c[0x0][0x37c] ;  /* 0x0000df00ff017b82 */ /* 0x000fe20000000800 */
[----:B------:R-:W0:Y:S01]  /*0010*/  S2R R4, SR_CTAID.X ;  /* 0x0000000000047919 */ /* 0x000e220000002500 */
[----:B------:R-:W0:Y:S01]  /*0020*/  LDCU UR4, c[0x0][0x360] ;  /* 0x00006c00ff0477ac */ /* 0x000e220008000800 */
[----:B------:R-:W0:Y:S01]  /*0030*/  S2R R3, SR_TID.X ;  /* 0x0000000000037919 */ /* 0x000e220000002100 */
[----:B------:R-:W1:Y:S01]  /*0040*/  LDCU UR5, c[0x0][0x364] ;  /* 0x00006c80ff0577ac */ /* 0x000e620008000800 */
[----:B------:R-:W1:Y:S01]  /*0050*/  S2R R5, SR_CTAID.Y ;  /* 0x0000000000057919 */ /* 0x000e620000002600 */
[----:B------:R-:W2:Y:S01]  /*0060*/  LDCU UR6, c[0x0][0x3a8] ;  /* 0x00007500ff0677ac */ /* 0x000ea20008000800 */
[----:B------:R-:W1:Y:S01]  /*0070*/  S2R R0, SR_TID.Y ;  /* 0x0000000000007919 */ /* 0x000e620000002200 */
[----:B0-----:R-:W-:Y:S02]  /*0080*/  IMAD R4, R4, UR4, R3 ;  /* 0x0000000404047c24 */ /* 0x001fe4000f8e0203 */
[----:B-1----:R-:W-:-:S05]  /*0090*/  IMAD R5, R5, UR5, R0 ;  /* 0x0000000505057c24 */ /* 0x002fca000f8e0200 */
[----:B------:R-:W-:-:S04]  /*00a0*/  VIMNMX R0, PT, PT, R4, R5, !PT ;  /* 0x0000000504007248 */ /* 0x000fc80007fe0100 */
[----:B--2---:R-:W-:-:S04]  /*00b0*/  ISETP.GE.AND P0, PT, R0, UR6, PT ;  /* 0x0000000600007c0c */ /* 0x004fc8000bf06270 */
[----:B------:R-:W-:-:S13]  /*00c0*/  ISETP.EQ.OR P0, PT, R4, R5, P0 ;  /* 0x000000050400720c */ /* 0x000fda0000702670 */
[----:B------:R-:W-:Y:S05]  /*00d0*/  @P0 EXIT ;  /* 0x000000000000094d */ /* 0x000fea0003800000 */
[----:B------:R-:W0:Y:S01]  /*00e0*/  LDC.64 R12, c[0x0][0x388] ;  /* 0x0000e200ff0c7b82 */ /* 0x000e220000000a00 */
[----:B------:R-:W1:Y:S07]  /*00f0*/  LDCU.64 UR4, c[0x0][0x358] ;  /* 0x00006b00ff0477ac */ /* 0x000e6e0008000a00 */
[----:B------:R-:W2:Y:S08]  /*0100*/  LDC.64 R10, c[0x0][0x380] ;  /* 0x0000e000ff0a7b82 */ /* 0x000eb00000000a00 */
[----:B------:R-:W3:Y:S01]  /*0110*/  LDC.64 R16, c[0x0][0x3a0] ;  /* 0x0000e800ff107b82 */ /* 0x000ee20000000a00 */
[----:B0-----:R-:W-:-:S04]  /*0120*/  IMAD.WIDE R8, R4, 0x4, R12 ;  /* 0x0000000404087825 */ /* 0x001fc800078e020c */
[C---:B------:R-:W-:Y:S01]  /*0130*/  IMAD.WIDE.U32 R12, R5.reuse, 0x4, R12 ;  /* 0x00000004050c7825 */ /* 0x040fe200078e000c */
[----:B-1----:R-:W4:Y:S03]  /*0140*/  LDG.E R0, desc[UR4][R8.64] ;  /* 0x0000000408007981 */ /* 0x002f26000c1e1900 */
[C-C-:B--2---:R-:W-:Y:S02]  /*0150*/  IMAD.WIDE R2, R4.reuse, 0x4, R10.reuse ;  /* 0x0000000404027825 */ /* 0x144fe400078e020a */
[----:B------:R-:W4:Y:S02]  /*0160*/  LDG.E R13, desc[UR4][R12.64] ;  /* 0x000000040c0d7981 */ /* 0x000f24000c1e1900 */
[----:B------:R-:W-:Y:S02]  /*0170*/  IMAD.WIDE.U32 R10, R5, 0x4, R10 ;  /* 0x00000004050a7825 */ /* 0x000fe400078e000a */
[----:B------:R0:W2:Y:S02]  /*0180*/  LDG.E R2, desc[UR4][R2.64] ;  /* 0x0000000402027981 */ /* 0x0000a4000c1e1900 */
[----:B---3--:R-:W-:-:S02]  /*0190*/  IMAD.WIDE R14, R4, 0x4, R16 ;  /* 0x00000004040e7825 */ /* 0x008fc400078e0210 */
[----:B------:R-:W2:Y:S02]  /*01a0*/  LDG.E R11, desc[UR4][R10.64] ;  /* 0x000000040a0b7981 */ /* 0x000ea4000c1e1900 */
[----:B------:R-:W-:Y:S02]  /*01b0*/  IMAD.WIDE.U32 R16, R5, 0x4, R16 ;  /* 0x0000000405107825 */ /* 0x000fe400078e0010 */
[----:B------:R-:W3:Y:S04]  /*01c0*/  LDG.E R6, desc[UR4][R14.64] ;  /* 0x000000040e067981 */ /* 0x000ee8000c1e1900 */
[----:B------:R-:W3:Y:S01]  /*01d0*/  LDG.E R17, desc[UR4][R16.64] ;  /* 0x0000000410117981 */ /* 0x000ee2000c1e1900 */
[----:B----4-:R-:W-:-:S04]  /*01e0*/  FADD R0, -R0, R13 ;  /* 0x0000000d00007221 */ /* 0x010fc80000000100 */
[----:B0-----:R-:W-:Y:S01]  /*01f0*/  FMUL R3, R0, R0 ;  /* 0x0000000000037220 */ /* 0x001fe20000400000 */
[----:B--2---:R-:W-:-:S04]  /*0200*/  FADD R2, -R2, R11 ;  /* 0x0000000b02027221 */ /* 0x004fc80000000100 */
[----:B------:R-:W-:Y:S01]  /*0210*/  FFMA R3, R2, R2, R3 ;  /* 0x0000000202037223 */ /* 0x000fe20000000003 */
[----:B---3--:R-:W-:-:S04]  /*0220*/  FADD R6, R6, R17 ;  /* 0x0000001106067221 */ /* 0x008fc80000000000 */
[----:B------:R-:W-:-:S05]  /*0230*/  FMUL R18, R6, R6 ;  /* 0x0000000606127220 */ /* 0x000fca0000400000 */
[----:B------:R-:W-:-:S04]  /*0240*/  FSETP.GEU.AND P0, PT, R3, R18, PT ;  /* 0x000000120300720b */ /* 0x000fc80003f0e000 */
[----:B------:R-:W-:-:S13]  /*0250*/  FSETP.LEU.OR P0, PT, R3, 9.9999997473787516356e-06, P0 ;  /* 0x3727c5ac0300780b */ /* 0x000fda000070b400 */
[----:B------:R-:W-:Y:S05]  /*0260*/  @P0 EXIT ;  /* 0x000000000000094d */ /* 0x000fea0003800000 */
[----:B------:R-:W-:Y:S01]  /*0270*/  VIADD R5, R3, 0xf3000000 ;  /* 0xf300000003057836 */ /* 0x000fe20000000000 */
[----:B------:R0:W1:Y:S01]  /*0280*/  MUFU.RSQ R8, R3 ;  /* 0x0000000300087308 */ /* 0x0000620000001400 */
[----:B------:R-:W-:Y:S03]  /*0290*/  BSSY.RECONVERGENT B0, `(.L_x_76) ;  /* 0x000000b000007945 */ /* 0x000fe60003800200 */
[----:B------:R-:W-:-:S13]  /*02a0*/  ISETP.GT.U32.AND P0, PT, R5, 0x727fffff, PT ;  /* 0x727fffff0500780c */ /* 0x000fda0003f04070 */
[----:B01----:R-:W-:Y:S05]  /*02b0*/  @!P0 BRA `(.L_x_77) ;  /* 0x0000000000108947 */ /* 0x003fea0003800000 */
[----:B------:R-:W-:-:S07]  /*02c0*/  MOV R11, 0x2e0 ;  /* 0x000002e0000b7802 */ /* 0x000fce0000000f00 */
[----:B------:R-:W-:Y:S05]  /*02d0*/  CALL.REL.NOINC `($__internal_2_$__cuda_sm20_sqrt_rn_f32_slowpath) ;  /* 0x0000000000b47944 */ /* 0x000fea0003c00000 */
[----:B------:R-:W-:Y:S01]  /*02e0*/  IMAD.MOV.U32 R3, RZ, RZ, R5 ;  /* 0x000000ffff037224 */ /* 0x000fe200078e0005 */
[----:B------:R-:W-:Y:S06]  /*02f0*/  BRA `(.L_x_78) ;  /* 0x0000000000107947 */ /* 0x000fec0003800000 */
.L_x_77:
[----:B------:R-:W-:Y:S01]  /*0300*/  FMUL.FTZ R10, R3, R8 ;  /* 0x00000008030a7220 */ /* 0x000fe20000410000 */
[----:B------:R-:W-:-:S03]  /*0310*/  FMUL.FTZ R8, R8, 0.5 ;  /* 0x3f00000008087820 */ /* 0x000fc60000410000 */
[----:B------:R-:W-:-:S04]  /*0320*/  FFMA R3, -R10, R10, R3 ;  /* 0x0000000a0a037223 */ /* 0x000fc80000000103 */
[----:B------:R-:W-:-:S07]  /*0330*/  FFMA R3, R3, R8, R10 ;  /* 0x0000000803037223 */ /* 0x000fce000000000a */
.L_x_78:
[----:B------:R-:W-:Y:S05]  /*0340*/  BSYNC.RECONVERGENT B0 ;  /* 0x0000000000007941 */ /* 0x000fea0003800200 */
.L_x_76:
[----:B------:R-:W0:Y:S01]  /*0350*/  MUFU.RCP R8, R3 ;  /* 0x0000000300087308 */ /* 0x000e220000001000 */
[----:B------:R-:W-:Y:S07]  /*0360*/  BSSY.RECONVERGENT B0, `(.L_x_79) ;  /* 0x000000c000007945 */ /* 0x000fee0003800200 */
[----:B------:R-:W1:Y:S01]  /*0370*/  FCHK P0, R2, R3 ;  /* 0x0000000302007302 */ /* 0x000e620000000000 */
[----:B0-----:R-:W-:-:S04]  /*0380*/  FFMA R5, R8, -R3, 1 ;  /* 0x3f80000008057423 */ /* 0x001fc80000000803 */
[----:B------:R-:W-:Y:S01]  /*0390*/  FFMA R7, R8, R5, R8 ;  /* 0x0000000508077223 */ /* 0x000fe20000000008 */
[----:B------:R-:W-:-:S03]  /*03a0*/  FADD R5, R6, -R3 ;  /* 0x8000000306057221 */ /* 0x000fc60000000000 */
[----:B------:R-:W-:-:S04]  /*03b0*/  FFMA R8, R2, R7, RZ ;  /* 0x0000000702087223 */ /* 0x000fc800000000ff */
[----:B------:R-:W-:-:S04]  /*03c0*/  FFMA R9, R8, -R3, R2 ;  /* 0x8000000308097223 */ /* 0x000fc80000000002 */
[----:B------:R-:W-:Y:S01]  /*03d0*/  FFMA R6, R7, R9, R8 ;  /* 0x0000000907067223 */ /* 0x000fe20000000008 */
[----:B-1----:R-:W-:Y:S06]  /*03e0*/  @!P0 BRA `(.L_x_80) ;  /* 0x00000000000c8947 */ /* 0x002fec0003800000 */
[----:B------:R-:W-:-:S07]  /*03f0*/  MOV R8, 0x410 ;  /* 0x0000041000087802 */ /* 0x000fce0000000f00 */
[----:B------:R-:W-:Y:S05]  /*0400*/  CALL.REL.NOINC `($__internal_3_$__cuda_sm3x_div_rn_noftz_f32_slowpath) ;  /* 0x0000000000c07944 */ /* 0x000fea0003c00000 */
[----:B------:R-:W-:-:S07]  /*0410*/  MOV R6, R2 ;  /* 0x0000000200067202 */ /* 0x000fce0000000f00 */
.L_x_80:
[----:B------:R-:W-:Y:S05]  /*0420*/  BSYNC.RECONVERGENT B0 ;  /* 0x0000000000007941 */ /* 0x000fea0003800200 */
.L_x_79:
[----:B------:R-:W0:Y:S01]  /*0430*/  MUFU.RCP R2, R3 ;  /* 0x0000000300027308 */ /* 0x000e220000001000 */
[----:B------:R-:W-:Y:S07]  /*0440*/  BSSY.RECONVERGENT B0, `(.L_x_81) ;  /* 0x000000c000007945 */ /* 0x000fee0003800200 */
[----:B------:R-:W1:Y:S01]  /*0450*/  FCHK P0, R0, R3 ;  /* 0x0000000300007302 */ /* 0x000e620000000000 */
[----:B0-----:R-:W-:-:S04]  /*0460*/  FFMA R7, R2, -R3, 1 ;  /* 0x3f80000002077423 */ /* 0x001fc80000000803 */
[----:B------:R-:W-:-:S04]  /*0470*/  FFMA R8, R2, R7, R2 ;  /* 0x0000000702087223 */ /* 0x000fc80000000002 */
[----:B------:R-:W-:-:S04]  /*0480*/  FFMA R7, R0, R8, RZ ;  /* 0x0000000800077223 */ /* 0x000fc800000000ff */
[----:B------:R-:W-:-:S04]  /*0490*/  FFMA R2, R7, -R3, R0 ;  /* 0x8000000307027223 */ /* 0x000fc80000000000 */
[----:B------:R-:W-:Y:S01]  /*04a0*/  FFMA R7, R8, R2, R7 ;  /* 0x0000000208077223 */ /* 0x000fe20000000007 */
[----:B-1----:R-:W-:Y:S06]  /*04b0*/  @!P0 BRA `(.L_x_82) ;  /* 0x0000000000108947 */ /* 0x002fec0003800000 */
[----:B------:R-:W-:Y:S01]  /*04c0*/  IMAD.MOV.U32 R2, RZ, RZ, R0 ;  /* 0x000000ffff027224 */ /* 0x000fe200078e0000 */
[----:B------:R-:W-:-:S07]  /*04d0*/  MOV R8, 0x4f0 ;  /* 0x000004f000087802 */ /* 0x000fce0000000f00 */
[----:B------:R-:W-:Y:S05]  /*04e0*/  CALL.REL.NOINC `($__internal_3_$__cuda_sm3x_div_rn_noftz_f32_slowpath) ;  /* 0x0000000000887944 */ /* 0x000fea0003c00000 */
[----:B------:R-:W-:-:S07]  /*04f0*/  MOV R7, R2 ;  /* 0x0000000200077202 */ /* 0x000fce0000000f00 */
.L_x_82:
[----:B------:R-:W-:Y:S05]  /*0500*/  BSYNC.RECONVERGENT B0 ;  /* 0x0000000000007941 */ /* 0x000fea0003800200 */
.L_x_81:
[----:B------:R-:W0:Y:S01]  /*0510*/  LDC.64 R2, c[0x0][0x390] ;  /* 0x0000e400ff027b82 */ /* 0x000e220000000a00 */
[----:B------:R-:W-:-:S04]  /*0520*/  FMUL R5, R5, -0.55000001192092895508 ;  /* 0xbf0ccccd05057820 */ /* 0x000fc80000400000 */
[C---:B------:R-:W-:Y:S01]  /*0530*/  FMUL R11, R5.reuse, R6 ;  /* 0x00000006050b7220 */ /* 0x040fe20000400000 */
[----:B------:R-:W-:Y:S02]  /*0540*/  FMUL R7, R5, R7 ;  /* 0x0000000705077220 */ /* 0x000fe40000400000 */
[----:B------:R-:W1:Y:S01]  /*0550*/  LDC.64 R8, c[0x0][0x398] ;  /* 0x0000e600ff087b82 */ /* 0x000e620000000a00 */
[----:B0-----:R-:W-:-:S05]  /*0560*/  IMAD.WIDE R2, R4, 0x4, R2 ;  /* 0x0000000404027825 */ /* 0x001fca00078e0202 */
[----:B------:R-:W-:Y:S01]  /*0570*/  REDG.E.ADD.F32.FTZ.RN.STRONG.GPU desc[UR4][R2.64], R11 ;  /* 0x0000000b020079a6 */ /* 0x000fe2000c12f304 */
[----:B-1----:R-:W-:-:S05]  /*0580*/  IMAD.WIDE R4, R4, 0x4, R8 ;  /* 0x0000000404047825 */ /* 0x002fca00078e0208 */
[----:B------:R-:W-:Y:S01]  /*0590*/  REDG.E.ADD.F32.FTZ.RN.STRONG.GPU desc[UR4][R4.64], R7 ;  /* 0x00000007040079a6 */ /* 0x000fe2000c12f304 */
[----:B------:R-:W-:Y:S05]  /*05a0*/  EXIT ;  /* 0x000000000000794d */ /* 0x000fea0003800000 */
        .weak           $__internal_2_$__cuda_sm20_sqrt_rn_f32_slowpath
        .type           $__internal_2_$__cuda_sm20_sqrt_rn_f32_slowpath,@function
        .size           $__internal_2_$__cuda_sm20_sqrt_rn_f32_slowpath,($__internal_3_$__cuda_sm3x_div_rn_noftz_f32_slowpath - $__internal_2_$__cuda_sm20_sqrt_rn_f32_slowpath)
$__internal_2_$__cuda_sm20_sqrt_rn_f32_slowpath:
[----:B------:R-:W-:-:S13]  /*05b0*/  LOP3.LUT P0, RZ, R3, 0x7fffffff, RZ, 0xc0, !PT ;  /* 0x7fffffff03ff7812 */ /* 0x000fda000780c0ff */
[----:B------:R-:W-:Y:S01]  /*05c0*/  @!P0 IMAD.MOV.U32 R5, RZ, RZ, R3 ;  /* 0x000000ffff058224 */ /* 0x000fe200078e0003 */
[----:B------:R-:W-:Y:S06]  /*05d0*/  @!P0 BRA `(.L_x_83) ;  /* 0x0000000000408947 */ /* 0x000fec0003800000 */
[----:B------:R-:W-:-:S13]  /*05e0*/  FSETP.GEU.FTZ.AND P0, PT, R3, RZ, PT ;  /* 0x000000ff0300720b */ /* 0x000fda0003f1e000 */
[----:B------:R-:W-:Y:S01]  /*05f0*/  @!P0 MOV R5, 0x7fffffff ;  /* 0x7fffffff00058802 */ /* 0x000fe20000000f00 */
[----:B------:R-:W-:Y:S06]  /*0600*/  @!P0 BRA `(.L_x_83) ;  /* 0x0000000000348947 */ /* 0x000fec0003800000 */
[----:B------:R-:W-:-:S13]  /*0610*/  FSETP.GTU.FTZ.AND P0, PT, |R3|, +INF , PT ;  /* 0x7f8000000300780b */ /* 0x000fda0003f1c200 */
[----:B------:R-:W-:Y:S01]  /*0620*/  @P0 FADD.FTZ R5, R3, 1 ;  /* 0x3f80000003050421 */ /* 0x000fe20000010000 */
[----:B------:R-:W-:Y:S06]  /*0630*/  @P0 BRA `(.L_x_83) ;  /* 0x0000000000280947 */ /* 0x000fec0003800000 */
[----:B------:R-:W-:-:S13]  /*0640*/  FSETP.NEU.FTZ.AND P0, PT, |R3|, +INF , PT ;  /* 0x7f8000000300780b */ /* 0x000fda0003f1d200 */
[----:B------:R-:W-:-:S04]  /*0650*/  @P0 FFMA R7, R3, 1.84467440737095516160e+19, RZ ;  /* 0x5f80000003070823 */ /* 0x000fc800000000ff */
[----:B------:R-:W0:Y:S02]  /*0660*/  @P0 MUFU.RSQ R8, R7 ;  /* 0x0000000700080308 */ /* 0x000e240000001400 */
[----:B0-----:R-:W-:Y:S01]  /*0670*/  @P0 FMUL.FTZ R10, R7, R8 ;  /* 0x00000008070a0220 */ /* 0x001fe20000410000 */
[----:B------:R-:W-:-:S03]  /*0680*/  @P0 FMUL.FTZ R8, R8, 0.5 ;  /* 0x3f00000008080820 */ /* 0x000fc60000410000 */
[----:B------:R-:W-:-:S04]  /*0690*/  @P0 FADD.FTZ R5, -R10, -RZ ;  /* 0x800000ff0a050221 */ /* 0x000fc80000010100 */
[----:B------:R-:W-:Y:S01]  /*06a0*/  @P0 FFMA R9, R10, R5, R7 ;  /* 0x000000050a090223 */ /* 0x000fe20000000007 */
[----:B------:R-:W-:-:S03]  /*06b0*/  @!P0 IMAD.MOV.U32 R5, RZ, RZ, R3 ;  /* 0x000000ffff058224 */ /* 0x000fc600078e0003 */
[----:B------:R-:W-:-:S04]  /*06c0*/  @P0 FFMA R8, R9, R8, R10 ;  /* 0x0000000809080223 */ /* 0x000fc8000000000a */
[----:B------:R-:W-:-:S07]  /*06d0*/  @P0 FMUL.FTZ R5, R8, 2.3283064365386962891e-10 ;  /* 0x2f80000008050820 */ /* 0x000fce0000410000 */
.L_x_83:
[----:B------:R-:W-:Y:S01]  /*06e0*/  MOV R8, R11 ;  /* 0x0000000b00087202 */ /* 0x000fe20000000f00 */
[----:B------:R-:W-:-:S04]  /*06f0*/  IMAD.MOV.U32 R9, RZ, RZ, 0x0 ;  /* 0x00000000ff097424 */ /* 0x000fc800078e00ff */
[----:B------:R-:W-:Y:S05]  /*0700*/  RET.REL.NODEC R8 `(_Z12solveContactPfS_S_S_S_i) ;  /* 0xfffffff8083c7950 */ /* 0x000fea0003c3ffff */
        .weak           $__internal_3_$__cuda_sm3x_div_rn_noftz_f32_slowpath
        .type           $__internal_3_$__cuda_sm3x_div_rn_noftz_f32_slowpath,@function
        .size           $__internal_3_$__cuda_sm3x_div_rn_noftz_f32_slowpath,(.L_x_102 - $__internal_3_$__cuda_sm3x_div_rn_noftz_f32_slowpath)
$__internal_3_$__cuda_sm3x_div_rn_noftz_f32_slowpath:
[----:B------:R-:W-:Y:S01]  /*0710*/  SHF.R.U32.HI R9, RZ, 0x17, R3 ;  /* 0x00000017ff097819 */ /* 0x000fe20000011603 */
[----:B------:R-:W-:Y:S01]  /*0720*/  BSSY.RECONVERGENT B1, `(.L_x_84) ;  /* 0x0000063000017945 */ /* 0x000fe20003800200 */
[----:B------:R-:W-:Y:S02]  /*0730*/  SHF.R.U32.HI R7, RZ, 0x17, R2 ;  /* 0x00000017ff077819 */ /* 0x000fe40000011602 */
[----:B------:R-:W-:Y:S02]  /*0740*/  LOP3.LUT R14, R9, 0xff, RZ, 0xc0, !PT ;  /* 0x000000ff090e7812 */ /* 0x000fe400078ec0ff */
[----:B------:R-:W-:Y:S02]  /*0750*/  LOP3.LUT R12, R7, 0xff, RZ, 0xc0, !PT ;  /* 0x000000ff070c7812 */ /* 0x000fe400078ec0ff */
[----:B------:R-:W-:Y:S02]  /*0760*/  IADD3 R11, PT, PT, R14, -0x1, RZ ;  /* 0xffffffff0e0b7810 */ /* 0x000fe40007ffe0ff */
[----:B------:R-:W-:Y:S01]  /*0770*/  MOV R9, R3 ;  /* 0x0000000300097202 */ /* 0x000fe20000000f00 */
[----:B------:R-:W-:Y:S01]  /*0780*/  VIADD R10, R12, 0xffffffff ;  /* 0xffffffff0c0a7836 */ /* 0x000fe20000000000 */
[----:B------:R-:W-:-:S04]  /*0790*/  ISETP.GT.U32.AND P0, PT, R11, 0xfd, PT ;  /* 0x000000fd0b00780c */ /* 0x000fc80003f04070 */
[----:B------:R-:W-:-:S13]  /*07a0*/  ISETP.GT.U32.OR P0, PT, R10, 0xfd, P0 ;  /* 0x000000fd0a00780c */ /* 0x000fda0000704470 */
[----:B------:R-:W-:Y:S01]  /*07b0*/  @!P0 IMAD.MOV.U32 R7, RZ, RZ, RZ ;  /* 0x000000ffff078224 */ /* 0x000fe200078e00ff */
[----:B------:R-:W-:Y:S06]  /*07c0*/  @!P0 BRA `(.L_x_85) ;  /* 0x00000000005c8947 */ /* 0x000fec0003800000 */
[----:B------:R-:W-:Y:S02]  /*07d0*/  FSETP.GTU.FTZ.AND P0, PT, |R2|, +INF , PT ;  /* 0x7f8000000200780b */ /* 0x000fe40003f1c200 */
[----:B------:R-:W-:-:S04]  /*07e0*/  FSETP.GTU.FTZ.AND P1, PT, |R3|, +INF , PT ;  /* 0x7f8000000300780b */ /* 0x000fc80003f3c200 */
[----:B------:R-:W-:-:S13]  /*07f0*/  PLOP3.LUT P0, PT, P0, P1, PT, 0xf8, 0x8f ;  /* 0x00000000008f781c */ /* 0x000fda0000703f70 */
[----:B------:R-:W-:Y:S05]  /*0800*/  @P0 BRA `(.L_x_86) ;  /* 0x00000004004c0947 */ /* 0x000fea0003800000 */
[----:B------:R-:W-:-:S13]  /*0810*/  LOP3.LUT P0, RZ, R9, 0x7fffffff, R2, 0xc8, !PT ;  /* 0x7fffffff09ff7812 */ /* 0x000fda000780c802 */
[----:B------:R-:W-:Y:S05]  /*0820*/  @!P0 BRA `(.L_x_87) ;  /* 0x00000004003c8947 */ /* 0x000fea0003800000 */
[C---:B------:R-:W-:Y:S02]  /*0830*/  FSETP.NEU.FTZ.AND P2, PT, |R2|.reuse, +INF , PT ;  /* 0x7f8000000200780b */ /* 0x040fe40003f5d200 */
[----:B------:R-:W-:Y:S02]  /*0840*/  FSETP.NEU.FTZ.AND P1, PT, |R3|, +INF , PT ;  /* 0x7f8000000300780b */ /* 0x000fe40003f3d200 */
[----:B------:R-:W-:-:S11]  /*0850*/  FSETP.NEU.FTZ.AND P0, PT, |R2|, +INF , PT ;  /* 0x7f8000000200780b */ /* 0x000fd60003f1d200 */
[----:B------:R-:W-:Y:S05]  /*0860*/  @!P1 BRA !P2, `(.L_x_87) ;  /* 0x00000004002c9947 */ /* 0x000fea0005000000 */
[----:B------:R-:W-:-:S04]  /*0870*/  LOP3.LUT P2, RZ, R2, 0x7fffffff, RZ, 0xc0, !PT ;  /* 0x7fffffff02ff7812 */ /* 0x000fc8000784c0ff */
[----:B------:R-:W-:-:S13]  /*0880*/  PLOP3.LUT P1, PT, P1, P2, PT, 0x2f, 0xf2 ;  /* 0x0000000000f2781c */ /* 0x000fda0000f24577 */
[----:B------:R-:W-:Y:S05]  /*0890*/  @P1 BRA `(.L_x_88) ;  /* 0x0000000400181947 */ /* 0x000fea0003800000 */
[----:B------:R-:W-:-:S04]  /*08a0*/  LOP3.LUT P1, RZ, R9, 0x7fffffff, RZ, 0xc0, !PT ;  /* 0x7fffffff09ff7812 */ /* 0x000fc8000782c0ff */
[----:B------:R-:W-:-:S13]  /*08b0*/  PLOP3.LUT P0, PT, P0, P1, PT, 0x2f, 0xf2 ;  /* 0x0000000000f2781c */ /* 0x000fda0000702577 */
[----:B------:R-:W-:Y:S05]  /*08c0*/  @P0 BRA `(.L_x_89) ;  /* 0x0000000400000947 */ /* 0x000fea0003800000 */
[----:B------:R-:W-:Y:S02]  /*08d0*/  ISETP.GE.AND P0, PT, R10, RZ, PT ;  /* 0x000000ff0a00720c */ /* 0x000fe40003f06270 */
[----:B------:R-:W-:-:S11]  /*08e0*/  ISETP.GE.AND P1, PT, R11, RZ, PT ;  /* 0x000000ff0b00720c */ /* 0x000fd60003f26270 */
[----:B------:R-:W-:Y:S01]  /*08f0*/  @P0 MOV R7, RZ ;  /* 0x000000ff00070202 */ /* 0x000fe20000000f00 */
[----:B------:R-:W-:Y:S02]  /*0900*/  @!P0 IMAD.MOV.U32 R7, RZ, RZ, -0x40 ;  /* 0xffffffc0ff078424 */ /* 0x000fe400078e00ff */
[----:B------:R-:W-:Y:S01]  /*0910*/  @!P0 FFMA R2, R2, 1.84467440737095516160e+19, RZ ;  /* 0x5f80000002028823 */ /* 0x000fe200000000ff */
[----:B------:R-:W-:Y:S02]  /*0920*/  @!P1 FFMA R9, R3, 1.84467440737095516160e+19, RZ ;  /* 0x5f80000003099823 */ /* 0x000fe400000000ff */
[----:B------:R-:W-:-:S07]  /*0930*/  @!P1 IADD3 R7, PT, PT, R7, 0x40, RZ ;  /* 0x0000004007079810 */ /* 0x000fce0007ffe0ff */
.L_x_85:
[----:B------:R-:W-:Y:S01]  /*0940*/  LEA R10, R14, 0xc0800000, 0x17 ;  /* 0xc08000000e0a7811 */ /* 0x000fe200078eb8ff */
[----:B------:R-:W-:Y:S04]  /*0950*/  BSSY.RECONVERGENT B2, `(.L_x_90) ;  /* 0x0000036000027945 */ /* 0x000fe80003800200 */
[----:B------:R-:W-:Y:S01]  /*0960*/  IMAD.IADD R10, R9, 0x1, -R10 ;  /* 0x00000001090a7824 */ /* 0x000fe200078e0a0a */
[----:B------:R-:W-:-:S03]  /*0970*/  IADD3 R9, PT, PT, R12, -0x7f, RZ ;  /* 0xffffff810c097810 */ /* 0x000fc60007ffe0ff */
[----:B------:R0:W1:Y:S01]  /*0980*/  MUFU.RCP R11, R10 ;  /* 0x0000000a000b7308 */ /* 0x0000620000001000 */
[----:B------:R-:W-:Y:S01]  /*0990*/  FADD.FTZ R13, -R10, -RZ ;  /* 0x800000ff0a0d7221 */ /* 0x000fe20000010100 */
[C---:B------:R-:W-:Y:S01]  /*09a0*/  IMAD R2, R9.reuse, -0x800000, R2 ;  /* 0xff80000009027824 */ /* 0x040fe200078e0202 */
[----:B0-----:R-:W-:-:S05]  /*09b0*/  IADD3 R10, PT, PT, R9, 0x7f, -R14 ;  /* 0x0000007f090a7810 */ /* 0x001fca0007ffe80e */
[----:B------:R-:W-:Y:S02]  /*09c0*/  IMAD.IADD R10, R10, 0x1, R7 ;  /* 0x000000010a0a7824 */ /* 0x000fe400078e0207 */
[----:B-1----:R-:W-:-:S04]  /*09d0*/  FFMA R12, R11, R13, 1 ;  /* 0x3f8000000b0c7423 */ /* 0x002fc8000000000d */
[----:B------:R-:W-:-:S04]  /*09e0*/  FFMA R16, R11, R12, R11 ;  /* 0x0000000c0b107223 */ /* 0x000fc8000000000b */
[----:B------:R-:W-:-:S04]  /*09f0*/  FFMA R11, R2, R16, RZ ;  /* 0x00000010020b7223 */ /* 0x000fc800000000ff */
[----:B------:R-:W-:-:S04]  /*0a00*/  FFMA R12, R13, R11, R2 ;  /* 0x0000000b0d0c7223 */ /* 0x000fc80000000002 */
[----:B------:R-:W-:-:S04]  /*0a10*/  FFMA R11, R16, R12, R11 ;  /* 0x0000000c100b7223 */ /* 0x000fc8000000000b */
[----:B------:R-:W-:-:S04]  /*0a20*/  FFMA R12, R13, R11, R2 ;  /* 0x0000000b0d0c7223 */ /* 0x000fc80000000002 */
[----:B------:R-:W-:-:S05]  /*0a30*/  FFMA R2, R16, R12, R11 ;  /* 0x0000000c10027223 */ /* 0x000fca000000000b */
[----:B------:R-:W-:-:S04]  /*0a40*/  SHF.R.U32.HI R9, RZ, 0x17, R2 ;  /* 0x00000017ff097819 */ /* 0x000fc80000011602 */
[----:B------:R-:W-:-:S04]  /*0a50*/  LOP3.LUT R9, R9, 0xff, RZ, 0xc0, !PT ;  /* 0x000000ff09097812 */ /* 0x000fc800078ec0ff */
[----:B------:R-:W-:-:S05]  /*0a60*/  IADD3 R13, PT, PT, R9, R10, RZ ;  /* 0x0000000a090d7210 */ /* 0x000fca0007ffe0ff */
[----:B------:R-:W-:-:S05]  /*0a70*/  VIADD R7, R13, 0xffffffff ;  /* 0xffffffff0d077836 */ /* 0x000fca0000000000 */
[----:B------:R-:W-:-:S13]  /*0a80*/  ISETP.GE.U32.AND P0, PT, R7, 0xfe, PT ;  /* 0x000000fe0700780c */ /* 0x000fda0003f06070 */
[----:B------:R-:W-:Y:S05]  /*0a90*/  @!P0 BRA `(.L_x_91) ;  /* 0x0000000000808947 */ /* 0x000fea0003800000 */
[----:B------:R-:W-:-:S13]  /*0aa0*/  ISETP.GT.AND P0, PT, R13, 0xfe, PT ;  /* 0x000000fe0d00780c */ /* 0x000fda0003f04270 */
[----:B------:R-:W-:Y:S05]  /*0ab0*/  @P0 BRA `(.L_x_92) ;  /* 0x00000000006c0947 */ /* 0x000fea0003800000 */
[----:B------:R-:W-:-:S13]  /*0ac0*/  ISETP.GE.AND P0, PT, R13, 0x1, PT ;  /* 0x000000010d00780c */ /* 0x000fda0003f06270 */
[----:B------:R-:W-:Y:S05]  /*0ad0*/  @P0 BRA `(.L_x_93) ;  /* 0x0000000000740947 */ /* 0x000fea0003800000 */
[----:B------:R-:W-:Y:S02]  /*0ae0*/  ISETP.GE.AND P0, PT, R13, -0x18, PT ;  /* 0xffffffe80d00780c */ /* 0x000fe40003f06270 */
[----:B------:R-:W-:-:S11]  /*0af0*/  LOP3.LUT R2, R2, 0x80000000, RZ, 0xc0, !PT ;  /* 0x8000000002027812 */ /* 0x000fd600078ec0ff */
[----:B------:R-:W-:Y:S05]  /*0b00*/  @!P0 BRA `(.L_x_93) ;  /* 0x0000000000688947 */ /* 0x000fea0003800000 */
[CCC-:B------:R-:W-:Y:S01]  /*0b10*/  FFMA.RZ R7, R16.reuse, R12.reuse, R11.reuse ;  /* 0x0000000c10077223 */ /* 0x1c0fe2000000c00b */
[CCC-:B------:R-:W-:Y:S01]  /*0b20*/  FFMA.RM R10, R16.reuse, R12.reuse, R11.reuse ;  /* 0x0000000c100a7223 */ /* 0x1c0fe2000000400b */
[C---:B------:R-:W-:Y:S02]  /*0b30*/  ISETP.NE.AND P2, PT, R13.reuse, RZ, PT ;  /* 0x000000ff0d00720c */ /* 0x040fe40003f45270 */
[----:B------:R-:W-:Y:S02]  /*0b40*/  ISETP.NE.AND P1, PT, R13, RZ, PT ;  /* 0x000000ff0d00720c */ /* 0x000fe40003f25270 */
[----:B------:R-:W-:Y:S01]  /*0b50*/  LOP3.LUT R9, R7, 0x7fffff, RZ, 0xc0, !PT ;  /* 0x007fffff07097812 */ /* 0x000fe200078ec0ff */
[----:B------:R-:W-:Y:S01]  /*0b60*/  FFMA.RP R7, R16, R12, R11 ;  /* 0x0000000c10077223 */ /* 0x000fe2000000800b */
[----:B------:R-:W-:Y:S01]  /*0b70*/  IADD3 R12, PT, PT, R13, 0x20, RZ ;  /* 0x000000200d0c7810 */ /* 0x000fe20007ffe0ff */
[----:B------:R-:W-:Y:S01]  /*0b80*/  IMAD.MOV R11, RZ, RZ, -R13 ;  /* 0x000000ffff0b7224 */ /* 0x000fe200078e0a0d */
[----:B------:R-:W-:-:S02]  /*0b90*/  LOP3.LUT R9, R9, 0x800000, RZ, 0xfc, !PT ;  /* 0x0080000009097812 */ /* 0x000fc400078efcff */
[----:B------:R-:W-:Y:S02]  /*0ba0*/  FSETP.NEU.FTZ.AND P0, PT, R7, R10, PT ;  /* 0x0000000a0700720b */ /* 0x000fe40003f1d000 */
[----:B------:R-:W-:Y:S02]  /*0bb0*/  SHF.L.U32 R12, R9, R12, RZ ;  /* 0x0000000c090c7219 */ /* 0x000fe400000006ff */
[----:B------:R-:W-:Y:S02]  /*0bc0*/  SEL R10, R11, RZ, P2 ;  /* 0x000000ff0b0a7207 */ /* 0x000fe40001000000 */
[----:B------:R-:W-:Y:S02]  /*0bd0*/  ISETP.NE.AND P1, PT, R12, RZ, P1 ;  /* 0x000000ff0c00720c */ /* 0x000fe40000f25270 */
[----:B------:R-:W-:Y:S02]  /*0be0*/  SHF.R.U32.HI R10, RZ, R10, R9 ;  /* 0x0000000aff0a7219 */ /* 0x000fe40000011609 */
[----:B------:R-:W-:-:S02]  /*0bf0*/  PLOP3.LUT P0, PT, P0, P1, PT, 0xf8, 0x8f ;  /* 0x00000000008f781c */ /* 0x000fc40000703f70 */
[----:B------:R-:W-:Y:S02]  /*0c00*/  SHF.R.U32.HI R12, RZ, 0x1, R10 ;  /* 0x00000001ff0c7819 */ /* 0x000fe4000001160a */
[----:B------:R-:W-:-:S04]  /*0c10*/  SEL R7, RZ, 0x1, !P0 ;  /* 0x00000001ff077807 */ /* 0x000fc80004000000 */
[----:B------:R-:W-:-:S04]  /*0c20*/  LOP3.LUT R7, R7, 0x1, R12, 0xf8, !PT ;  /* 0x0000000107077812 */ /* 0x000fc800078ef80c */
[----:B------:R-:W-:-:S04]  /*0c30*/  LOP3.LUT R7, R7, R10, RZ, 0xc0, !PT ;  /* 0x0000000a07077212 */ /* 0x000fc800078ec0ff */
[----:B------:R-:W-:-:S04]  /*0c40*/  IADD3 R7, PT, PT, R12, R7, RZ ;  /* 0x000000070c077210 */ /* 0x000fc80007ffe0ff */
[----:B------:R-:W-:Y:S01]  /*0c50*/  LOP3.LUT R2, R7, R2, RZ, 0xfc, !PT ;  /* 0x0000000207027212 */ /* 0x000fe200078efcff */
[----:B------:R-:W-:Y:S06]  /*0c60*/  BRA `(.L_x_93) ;  /* 0x0000000000107947 */ /* 0x000fec0003800000 */
.L_x_92:
[----:B------:R-:W-:-:S04]  /*0c70*/  LOP3.LUT R2, R2, 0x80000000, RZ, 0xc0, !PT ;  /* 0x8000000002027812 */ /* 0x000fc800078ec0ff */
[----:B------:R-:W-:Y:S01]  /*0c80*/  LOP3.LUT R2, R2, 0x7f800000, RZ, 0xfc, !PT ;  /* 0x7f80000002027812 */ /* 0x000fe200078efcff */
[----:B------:R-:W-:Y:S06]  /*0c90*/  BRA `(.L_x_93) ;  /* 0x0000000000047947 */ /* 0x000fec0003800000 */
.L_x_91:
[----:B------:R-:W-:-:S07]  /*0ca0*/  IMAD R2, R10, 0x800000, R2 ;  /* 0x008000000a027824 */ /* 0x000fce00078e0202 */
.L_x_93:
[----:B------:R-:W-:Y:S05]  /*0cb0*/  BSYNC.RECONVERGENT B2 ;  /* 0x0000000000027941 */ /* 0x000fea0003800200 */
.L_x_90:
[----:B------:R-:W-:Y:S05]  /*0cc0*/  BRA `(.L_x_94) ;  /* 0x0000000000207947 */ /* 0x000fea0003800000 */
.L_x_89:
[----:B------:R-:W-:-:S04]  /*0cd0*/  LOP3.LUT R2, R9, 0x80000000, R2, 0x48, !PT ;  /* 0x8000000009027812 */ /* 0x000fc800078e4802 */
[----:B------:R-:W-:Y:S01]  /*0ce0*/  LOP3.LUT R2, R2, 0x7f800000, RZ, 0xfc, !PT ;  /* 0x7f80000002027812 */ /* 0x000fe200078efcff */
[----:B------:R-:W-:Y:S06]  /*0cf0*/  BRA `(.L_x_94) ;  /* 0x0000000000147947 */ /* 0x000fec0003800000 */
.L_x_88:
[----:B------:R-:W-:Y:S01]  /*0d00*/  LOP3.LUT R2, R9, 0x80000000, R2, 0x48, !PT ;  /* 0x8000000009027812 */ /* 0x000fe200078e4802 */
[----:B------:R-:W-:Y:S06]  /*0d10*/  BRA `(.L_x_94) ;  /* 0x00000000000c7947 */ /* 0x000fec0003800000 */
.L_x_87:
[----:B------:R-:W0:Y:S01]  /*0d20*/  MUFU.RSQ R2, -QNAN ;  /* 0xffc0000000027908 */ /* 0x000e220000001400 */
[----:B------:R-:W-:Y:S05]  /*0d30*/  BRA `(.L_x_94) ;  /* 0x0000000000047947 */ /* 0x000fea0003800000 */
.L_x_86:
[----:B------:R-:W-:-:S07]  /*0d40*/  FADD.FTZ R2, R2, R3 ;  /* 0x0000000302027221 */ /* 0x000fce0000010000 */
.L_x_94:
[----:B------:R-:W-:Y:S05]  /*0d50*/  BSYNC.RECONVERGENT B1 ;  /* 0x0000000000017941 */ /* 0x000fea0003800200 */
.L_x_84:
[----:B------:R-:W-:-:S04]  /*0d60*/  HFMA2 R9, -RZ, RZ, 0, 0 ;  /* 0x00000000ff097431 */ /* 0x000fc800000001ff */
[----:B0-----:R-:W-:Y:S05]  /*0d70*/  RET.REL.NODEC R8 `(_Z12solveContactPfS_S_S_S_i) ;  /* 0xfffffff008a07950 */ /* 0x001fea0003c3ffff */
.L_x_95:
        /* <DEDUP_REMOVED lines=16> */
.L_x_102:


//--------------------- .text._Z6updatePfS_S_S_S_S_fffiPKf --------------------------
	.section	.text._Z6updatePfS_S_S_S_S_fffiPKf,"ax",@progbits
	.align	128
        .global         _Z6updatePfS_S_S_S_S_fffiPKf
        .type           _Z6updatePfS_S_S_S_S_fffiPKf,@function
        .size           _Z6updatePfS_S_S_S_S_fffiPKf,(.L_x_107 - _Z6updatePfS_S_S_S_S_fffiPKf)
        .other          _Z6updatePfS_S_S_S_S_fffiPKf,@"STO_CUDA_ENTRY STV_DEFAULT"
_Z6updatePfS_S_S_S_S_fffiPKf:
.text._Z6updatePfS_S_S_S_S_fffiPKf:
        /* <DEDUP_REMOVED lines=10> */
[----:B------:R-:W2:Y:S06]  /*00a0*/  LDCU.64 UR6, c[0x0][0x3b0] ;  /* 0x00007600ff0677ac */ /* 0x000eac0008000a00 */
[----:B------:R-:W3:Y:S08]  /*00b0*/  LDC.64 R8, c[0x0][0x3a8] ;  /* 0x0000ea00ff087b82 */ /* 0x000ef00000000a00 */
[----:B------:R-:W4:Y:S01]  /*00c0*/  LDC.64 R12, c[0x0][0x390] ;  /* 0x0000e400ff0c7b82 */ /* 0x000f220000000a00 */
[----:B0-----:R-:W-:-:S07]  /*00d0*/  IMAD.WIDE R10, R0, 0x4, R10 ;  /* 0x00000004000a7825 */ /* 0x001fce00078e020a */
[----:B------:R-:W0:Y:S01]  /*00e0*/  LDC.64 R4, c[0x0][0x388] ;  /* 0x0000e200ff047b82 */ /* 0x000e220000000a00 */
[----:B-1----:R-:W2:Y:S01]  /*00f0*/  LDG.E R2, desc[UR4][R10.64] ;  /* 0x000000040a027981 */ /* 0x002ea2000c1e1900 */
[----:B---3--:R-:W-:-:S06]  /*0100*/  IMAD.WIDE R8, R0, 0x4, R8 ;  /* 0x0000000400087825 */ /* 0x008fcc00078e0208 */
[----:B------:R-:W1:Y:S08]  /*0110*/  LDC.64 R14, c[0x0][0x398] ;  /* 0x0000e600ff0e7b82 */ /* 0x000e700000000a00 */
[----:B------:R-:W3:Y:S01]  /*0120*/  LDC R16, c[0x0][0x3b8] ;  /* 0x0000ee00ff107b82 */ /* 0x000ee20000000800 */
[----:B--2---:R-:W-:-:S07]  /*0130*/  FADD R7, R2, UR6 ;  /* 0x0000000602077e21 */ /* 0x004fce0008000000 */
[----:B------:R-:W2:Y:S01]  /*0140*/  LDC.64 R2, c[0x0][0x380] ;  /* 0x0000e000ff027b82 */ /* 0x000ea20000000a00 */
[----:B------:R5:W-:Y:S04]  /*0150*/  STG.E desc[UR4][R10.64], R7 ;  /* 0x000000070a007986 */ /* 0x000be8000c101904 */
[----:B------:R-:W3:Y:S01]  /*0160*/  LDG.E R29, desc[UR4][R8.64] ;  /* 0x00000004081d7981 */ /* 0x000ee2000c1e1900 */
[----:B----4-:R-:W-:-:S04]  /*0170*/  IMAD.WIDE R12, R0, 0x4, R12 ;  /* 0x00000004000c7825 */ /* 0x010fc800078e020c */
[----:B--2---:R-:W-:-:S04]  /*0180*/  IMAD.WIDE R2, R0, 0x4, R2 ;  /* 0x0000000400027825 */ /* 0x004fc800078e0202 */
[----:B0-----:R-:W-:-:S04]  /*0190*/  IMAD.WIDE R4, R0, 0x4, R4 ;  /* 0x0000000400047825 */ /* 0x001fc800078e0204 */
[----:B-1----:R-:W-:-:S04]  /*01a0*/  IMAD.WIDE R14, R0, 0x4, R14 ;  /* 0x00000004000e7825 */ /* 0x002fc800078e020e */
[----:B---3--:R-:W-:-:S05]  /*01b0*/  FADD R29, R29, UR7 ;  /* 0x000000071d1d7e21 */ /* 0x008fca0008000000 */
[----:B------:R-:W-:Y:S04]  /*01c0*/  STG.E desc[UR4][R8.64], R29 ;  /* 0x0000001d08007986 */ /* 0x000fe8000c101904 */
[----:B------:R-:W2:Y:S04]  /*01d0*/  LDG.E R23, desc[UR4][R2.64] ;  /* 0x0000000402177981 */ /* 0x000ea8000c1e1900 */
[----:B------:R-:W2:Y:S04]  /*01e0*/  LDG.E R6, desc[UR4][R12.64] ;  /* 0x000000040c067981 */ /* 0x000ea8000c1e1900 */
[----:B------:R-:W3:Y:S04]  /*01f0*/  LDG.E R28, desc[UR4][R10.64] ;  /* 0x000000040a1c7981 */ /* 0x000ee8000c1e1900 */
[----:B------:R-:W4:Y:S04]  /*0200*/  LDG.E R21, desc[UR4][R4.64] ;  /* 0x0000000404157981 */ /* 0x000f28000c1e1900 */
[----:B------:R-:W4:Y:S01]  /*0210*/  LDG.E R18, desc[UR4][R14.64] ;  /* 0x000000040e127981 */ /* 0x000f22000c1e1900 */
[----:B------:R-:W-:-:S06]  /*0220*/  FMUL R16, R16, R16 ;  /* 0x0000001010107220 */ /* 0x000fcc0000400000 */
[----:B------:R-:W-:Y:S01]  /*0230*/  F2F.F64.F32 R16, R16 ;  /* 0x0000001000107310 */ /* 0x000fe20000201800 */
[----:B--2---:R-:W-:-:S07]  /*0240*/  FADD R20, R23, -R6 ;  /* 0x8000000617147221 */ /* 0x004fce0000000000 */
[----:B-----5:R-:W-:Y:S08]  /*0250*/  F2F.F64.F32 R6, R23 ;  /* 0x0000001700067310 */ /* 0x020ff00000201800 */
[----:B---3--:R-:W-:Y:S08]  /*0260*/  F2F.F64.F32 R24, R28 ;  /* 0x0000001c00187310 */ /* 0x008ff00000201800 */
[----:B------:R-:W0:Y:S01]  /*0270*/  F2F.F64.F32 R26, R20 ;  /* 0x00000014001a7310 */ /* 0x000e220000201800 */
[----:B----4-:R-:W-:Y:S01]  /*0280*/  FADD R22, R21, -R18 ;  /* 0x8000001215167221 */ /* 0x010fe20000000000 */
[----:B0-----:R-:W-:-:S02]  /*0290*/  DFMA R24, R26, -40, R24 ;  /* 0xc04400001a18782b */ /* 0x001fc40000000018 */
[----:B------:R-:W-:-:S04]  /*02a0*/  DADD R26, R26, R6 ;  /* 0x000000001a1a7229 */ /* 0x000fc80000000006 */
[----:B------:R-:W-:Y:S04]  /*02b0*/  F2F.F64.F32 R18, R22 ;  /* 0x0000001600127310 */ /* 0x000fe80000201800 */
[----:B------:R-:W-:-:S04]  /*02c0*/  DFMA R24, R24, R16, R26 ;  /* 0x000000101818722b */ /* 0x000fc8000000001a */
[----:B------:R-:W0:Y:S08]  /*02d0*/  F2F.F64.F32 R6, R29 ;  /* 0x0000001d00067310 */ /* 0x000e300000201800 */
[----:B------:R-:W1:Y:S01]  /*02e0*/  F2F.F64.F32 R26, R21 ;  /* 0x00000015001a7310 */ /* 0x000e620000201800 */
[C---:B0-----:R-:W-:Y:S02]  /*02f0*/  DFMA R6, R18.reuse, -40, R6 ;  /* 0xc04400001206782b */ /* 0x041fe40000000006 */
[----:B-1----:R-:W-:Y:S01]  /*0300*/  DADD R26, R18, R26 ;  /* 0x00000000121a7229 */ /* 0x002fe2000000001a */
[----:B------:R-:W0:Y:S07]  /*0310*/  LDC.64 R18, c[0x0][0x3c0] ;  /* 0x0000f000ff127b82 */ /* 0x000e2e0000000a00 */
[----:B------:R-:W-:Y:S01]  /*0320*/  DFMA R6, R16, R6, R26 ;  /* 0x000000061006722b */ /* 0x000fe2000000001a */
[----:B------:R-:W1:Y:S09]  /*0330*/  F2F.F32.F64 R25, R24 ;  /* 0x0000001800197310 */ /* 0x000e720000301000 */
[----:B------:R-:W2:Y:S01]  /*0340*/  F2F.F32.F64 R7, R6 ;  /* 0x0000000600077310 */ /* 0x000ea20000301000 */
[----:B------:R3:W-:Y:S04]  /*0350*/  STG.E desc[UR4][R12.64], R23 ;  /* 0x000000170c007986 */ /* 0x0007e8000c101904 */
[----:B------:R4:W-:Y:S01]  /*0360*/  STG.E desc[UR4][R14.64], R21 ;  /* 0x000000150e007986 */ /* 0x0009e2000c101904 */
[----:B0-----:R-:W-:-:S03]  /*0370*/  IMAD.WIDE R18, R0, 0x4, R18 ;  /* 0x0000000400127825 */ /* 0x001fc600078e0212 */
[----:B-1----:R0:W-:Y:S04]  /*0380*/  STG.E desc[UR4][R2.64], R25 ;  /* 0x0000001902007986 */ /* 0x0021e8000c101904 */
[----:B--2---:R0:W-:Y:S04]  /*0390*/  STG.E desc[UR4][R4.64], R7 ;  /* 0x0000000704007986 */ /* 0x0041e8000c101904 */
[----:B------:R0:W-:Y:S04]  /*03a0*/  STG.E desc[UR4][R10.64], RZ ;  /* 0x000000ff0a007986 */ /* 0x0001e8000c101904 */
[----:B------:R0:W-:Y:S04]  /*03b0*/  STG.E desc[UR4][R8.64], RZ ;  /* 0x000000ff08007986 */ /* 0x0001e8000c101904 */
[----:B------:R-:W2:Y:S04]  /*03c0*/  LDG.E R19, desc[UR4][R18.64] ;  /* 0x0000000412137981 */ /* 0x000ea8000c1e1900 */
[----:B------:R-:W2:Y:S04]  /*03d0*/  LDG.E R0, desc[UR4][R2.64] ;  /* 0x0000000402007981 */ /* 0x000ea8000c1e1900 */
[----:B------:R-:W3:Y:S01]  /*03e0*/  LDG.E R16, desc[UR4][R4.64] ;  /* 0x0000000404107981 */ /* 0x000ee2000c1e1900 */
[----:B------:R-:W-:Y:S01]  /*03f0*/  BSSY.RECONVERGENT B0, `(.L_x_96) ;  /* 0x000000d000007945 */ /* 0x000fe20003800200 */
[----:B--2---:R-:W-:-:S05]  /*0400*/  FADD R6, R0, -R19 ;  /* 0x8000001300067221 */ /* 0x004fca0000000000 */
[----:B------:R-:W-:Y:S01]  /*0410*/  FSETP.GEU.AND P1, PT, R6, -1, PT ;  /* 0xbf8000000600780b */ /* 0x000fe20003f2e000 */
[----:B---3--:R-:W-:-:S12]  /*0420*/  FADD R12, R16, -R19 ;  /* 0x80000013100c7221 */ /* 0x008fd80000000000 */
[----:B------:R-:W-:-:S05]  /*0430*/  @!P1 FADD R13, R19, -1 ;  /* 0xbf800000130d9421 */ /* 0x000fca0000000000 */
[----:B------:R0:W-:Y:S01]  /*0440*/  @!P1 STG.E desc[UR4][R2.64], R13 ;  /* 0x0000000d02009986 */ /* 0x0001e2000c101904 */
[----:B------:R-:W-:-:S13]  /*0450*/  FSETP.GEU.AND P0, PT, R12, -1, PT ;  /* 0xbf8000000c00780b */ /* 0x000fda0003f0e000 */
[----:B----4-:R-:W-:Y:S01]  /*0460*/  @!P0 FADD R15, R19, -1 ;  /* 0xbf800000130f8421 */ /* 0x010fe20000000000 */
[----:B0-----:R-:W-:Y:S06]  /*0470*/  @!P1 BRA `(.L_x_97) ;  /* 0x0000000000109947 */ /* 0x001fec0003800000 */
[----:B------:R-:W-:-:S05]  /*0480*/  FADD R0, R0, R19 ;  /* 0x0000001300007221 */ /* 0x000fca0000000000 */
[----:B------:R-:W-:-:S13]  /*0490*/  FSETP.GT.AND P1, PT, R0, 1, PT ;  /* 0x3f8000000000780b */ /* 0x000fda0003f24000 */
[----:B------:R-:W-:-:S05]  /*04a0*/  @P1 FADD R7, -R19, 1 ;  /* 0x3f80000013071421 */ /* 0x000fca0000000100 */
[----:B------:R0:W-:Y:S02]  /*04b0*/  @P1 STG.E desc[UR4][R2.64], R7 ;  /* 0x0000000702001986 */ /* 0x0001e4000c101904 */
.L_x_97:
[----:B------:R-:W-:Y:S05]  /*04c0*/  BSYNC.RECONVERGENT B0 ;  /* 0x0000000000007941 */ /* 0x000fea0003800200 */
.L_x_96:
[----:B------:R1:W-:Y:S01]  /*04d0*/  @!P0 STG.E desc[UR4][R4.64], R15 ;  /* 0x0000000f04008986 */ /* 0x0003e2000c101904 */
[----:B------:R-:W-:Y:S05]  /*04e0*/  @!P0 EXIT ;  /* 0x000000000000894d */ /* 0x000fea0003800000 */
[----:B------:R-:W-:-:S05]  /*04f0*/  FADD R16, R16, R19 ;  /* 0x0000001310107221 */ /* 0x000fca0000000000 */
[----:B------:R-:W-:-:S13]  /*0500*/  FSETP.GT.AND P0, PT, R16, 1, PT ;  /* 0x3f8000001000780b */ /* 0x000fda0003f04000 */
[----:B------:R-:W-:Y:S05]  /*0510*/  @!P0 EXIT ;  /* 0x000000000000894d */ /* 0x000fea0003800000 */
[----:B------:R-:W-:-:S05]  /*0520*/  FADD R19, -R19, 1 ;  /* 0x3f80000013137421 */ /* 0x000fca0000000100 */
[----:B------:R-:W-:Y:S01]  /*0530*/  STG.E desc[UR4][R4.64], R19 ;  /* 0x0000001304007986 */ /* 0x000fe2000c101904 */
[----:B------:R-:W-:Y:S05]  /*0540*/  EXIT ;  /* 0x000000000000794d */ /* 0x000fea0003800000 */
.L_x_98:
        /* <DEDUP_REMOVED lines=11> */
.L_x_107:


//--------------------- .nv.global.init           --------------------------
	.section	.nv.global.init,"aw",@progbits
.nv.global.init:
	.type		$str,@object
	.size		$str,(.L_0 - $str)
$str:
        /*0000*/ 	.byte	0x4d, 0x61, 0x78, 0x20, 0x63, 0x65, 0x6c, 0x6c, 0x20, 0x73, 0x69, 0x7a, 0x65, 0x20, 0x72, 0x65
        /*0010*/ 	.byte	0x61, 0x63, 0x68, 0x65, 0x64, 0x20, 0x69, 0x6e, 0x20, 0x63, 0x65, 0x6c, 0x6c, 0x20, 0x25, 0x64
        /*0020*/ 	.byte	0x20, 0x77, 0x68, 0x65, 0x6e, 0x20, 0x61, 0x64, 0x64, 0x69, 0x6e, 0x67, 0x20, 0x6f, 0x62, 0x6a
        /*0030*/ 	.byte	0x65, 0x63, 0x74, 0x20, 0x25, 0x64, 0x0a, 0x00
.L_0:


//--------------------- .nv.shared.reserved.0     --------------------------
	.section	.nv.shared.reserved.0,"aw",@nobits
	.weak		__nv_reservedSMEM_offset_0_alias
	.size		__nv_reservedSMEM_offset_0_alias, 0, 64
	.other		__nv_reservedSMEM_offset_0_alias,@"STO_CUDA_RESERVED_SHARED STV_DEFAULT"
__nv_reservedSMEM_offset_0_alias:
	.zero		0
	.zero		64


//--------------------- .nv.constant0._Z16solveContactGridPfS_S_S_S_Piiii --------------------------
	.section	.nv.constant0._Z16solveContactGridPfS_S_S_S_Piiii,"a",@progbits
	.sectionflags	@""
	.align	4
.nv.constant0._Z16solveContactGridPfS_S_S_S_Piiii:
	.zero		956


//--------------------- .nv.constant0._Z21positionObjectsInGridPfS_PiS0_iii --------------------------
	.section	.nv.constant0._Z21positionObjectsInGridPfS_PiS0_iii,"a",@progbits
	.sectionflags	@""
	.align	4
.nv.constant0._Z21positionObjectsInGridPfS_PiS0_iii:
	.zero		940


//--------------------- .nv.constant0._Z22calculateCellForObjectPfS_Piiii --------------------------
	.section	.nv.constant0._Z22calculateCellForObjectPfS_Piiii,"a",@progbits
	.sectionflags	@""
	.align	4
.nv.constant0._Z22calculateCellForObjectPfS_Piiii:
	.zero		932


//--------------------- .nv.constant0._Z12solveContactPfS_S_S_S_i --------------------------
	.section	.nv.constant0._Z12solveContactPfS_S_S_S_i,"a",@progbits
	.sectionflags	@""
	.align	4
.nv.constant0._Z12solveContactPfS_S_S_S_i:
	.zero		940


//--------------------- .nv.constant0._Z6updatePfS_S_S_S_S_fffiPKf --------------------------
	.section	.nv.constant0._Z6updatePfS_S_S_S_S_fffiPKf,"a",@progbits
	.sectionflags	@""
	.align	4
.nv.constant0._Z6updatePfS_S_S_S_S_fffiPKf:
	.zero		968


//--------------------- SYMBOLS --------------------------

	.type		.nv.reservedSmem.offset0,@object
	.size		.nv.reservedSmem.offset0,0x4
	.type		vprintf,@function
